// auto-generated by cutlass_sweep.gemm — config: {"arch": "sm_100", "cluster_m": 1, "cluster_n": 8, "dtype": "e4m3", "dtype_b": "e4m3", "layout": "nt", "stages": 0, "tile_k": 64, "tile_m": 128, "tile_n": 128}
#include "cutlass/cutlass.h"
#include "cutlass/gemm/collective/collective_builder.hpp"
#include "cutlass/gemm/device/gemm_universal_adapter.h"
#include "cutlass/gemm/kernel/gemm_universal.hpp"
#include "cutlass/epilogue/collective/collective_builder.hpp"

using ElemA = cutlass::float_e4m3_t;
using ElemB = cutlass::float_e4m3_t;
using ElemCD = cutlass::float_e4m3_t;
using Acc  = float;
using TileShape    = cute::Shape<cute::_128, cute::_128, cute::_64>;
using ClusterShape = cute::Shape<cute::_1, cute::_8, cute::_1>;

using CollectiveEpilogue = typename cutlass::epilogue::collective::CollectiveBuilder<
    cutlass::arch::Sm100, cutlass::arch::OpClassTensorOp,
    TileShape, ClusterShape,
    cutlass::epilogue::collective::EpilogueTileAuto,
    Acc, Acc,
    ElemCD, cutlass::layout::RowMajor, 128 / cutlass::sizeof_bits<ElemCD>::value,
    ElemCD, cutlass::layout::RowMajor, 128 / cutlass::sizeof_bits<ElemCD>::value,
    cutlass::epilogue::collective::EpilogueScheduleAuto
  >::CollectiveOp;

using CollectiveMainloop = typename cutlass::gemm::collective::CollectiveBuilder<
    cutlass::arch::Sm100, cutlass::arch::OpClassTensorOp,
    ElemA, cutlass::layout::RowMajor, 128 / cutlass::sizeof_bits<ElemA>::value,
    ElemB, cutlass::layout::ColumnMajor, 128 / cutlass::sizeof_bits<ElemB>::value,
    Acc,
    TileShape, ClusterShape,
    cutlass::gemm::collective::StageCountAutoCarveout<static_cast<int>(sizeof(typename CollectiveEpilogue::SharedStorage))>,
    cutlass::gemm::collective::KernelScheduleAuto
  >::CollectiveOp;

using GemmKernel = cutlass::gemm::kernel::GemmUniversal<
    cute::Shape<int,int,int,int>,
    CollectiveMainloop,
    CollectiveEpilogue
>;
using Gemm = cutlass::gemm::device::GemmUniversalAdapter<GemmKernel>;

// Force the device kernel symbol into the cubin without needing a host main.
auto* _anchor = &cutlass::device_kernel<GemmKernel>;


// ===== COMPILED SASS (sm_100a) =====

	.target	sm_100a

	.elftype	@"ET_EXEC"


//--------------------- .note.nv.tkinfo           --------------------------
	.section	.note.nv.tkinfo,"",@"SHT_NOTE"
	.sectionflags	@"SHF_NOTE_NV_TKINFO"
	.tkinfo
        /*0018*/ 	.word	0x00000002
        /*0030*/ 	.string	""
        /*0030*/ 	.string	"ptxas"
        /*0030*/ 	.string	"Cuda compilation tools, release 13.0, V13.0.88"
        /*0030*/ 	.string	"Build cuda_13.0.r13.0/compiler.36424714_0"
        /*0030*/ 	.string	"-arch sm_100a -m 64 "



//--------------------- .note.nv.cuinfo           --------------------------
	.section	.note.nv.cuinfo,"",@"SHT_NOTE"
	.sectionflags	@"SHF_NOTE_NV_CUINFO"
        /*0018*/ 	.short	0x0002
        /*001a*/ 	.short	0x0064
        /*001c*/ 	.short	0x0082
	.zero		2


//--------------------- .nv.info                  --------------------------
	.section	.nv.info,"",@"SHT_CUDA_INFO"
	.align	4


	//----- nvinfo : EIATTR_REGCOUNT
	.align		4
        /*0000*/ 	.byte	0x04, 0x2f
        /*0002*/ 	.short	(.L_19 - .L_18)
	.align		4
.L_18:
        /*0004*/ 	.word	index@(_ZN7cutlass13device_kernelINS_4gemm6kernel13GemmUniversalIN4cute5tupleIJiiiiEEENS1_10collective13CollectiveMmaINS1_35MainloopSm100TmaUmmaWarpSpecializedILi12ELi2ELi4ENS5_IJNS4_1CILi1EEENSA_ILi8EEESB_EEEEENS5_IJNSA_ILi128EEESF_NSA_ILi64EEEEEENS_12float_e4m3_tENS5_IJlSB_lEEESI_SJ_NS4_8TiledMMAINS4_8MMA_AtomIJNS4_10MMA_TraitsINS4_19SM100_MMA_F8F6F4_SSEJSI_SI_fSF_SF_NS4_17integral_constantINS4_4UMMA5MajorELSQ_0EEESR_NSO_INSP_7ScaleInELSS_0EEEST_EEEEEENS4_6LayoutINS5_IJSB_SB_SB_EEENS5_IJNSA_ILi0EEESY_SY_EEEEENS5_IJNS4_10UnderscoreES11_S11_EEEEENS4_23SM90_TMA_LOAD_MULTICASTENS4_14ComposedLayoutINS4_7SwizzleILi2ELi4ELi3EEENS4_18smem_ptr_flag_bitsILi8EEENSW_INS5_IJSC_SG_EEENS5_IJSG_SB_EEEEEEEvNS4_8identityENS4_13SM90_TMA_LOADES1D_vS1E_EENS_8epilogue10collective18CollectiveEpilogueINS1H_23Sm100TmaWarpSpecializedILi2ELi2ELi64ELb0ELb0EEEJSH_NS5_IJNSW_ISF_SB_EENSW_ISG_SB_EEEEESI_SJ_SI_SJ_NS1H_6fusion15FusionCallbacksIS1L_NS1P_17LinearCombinationISI_fSI_fLNS_15FloatRoundStyleE2EEESH_S1O_JEEENS4_5SM1004TMEM4LOAD26SM100_TMEM_LOAD_32dp32b64xES1F_S1D_NS4_39AutoVectorizingCopyWithAssumedAlignmentILi128EEENS4_14SM90_TMA_STOREES1D_S20_S20_EEEvvEEEEvNT_6ParamsE)
        /*0008*/ 	.word	0x000000cf


	//----- nvinfo : EIATTR_FRAME_SIZE
	.align		4
.L_19:
        /*000c*/ 	.byte	0x04, 0x11
        /*000e*/ 	.short	(.L_21 - .L_20)
	.align		4
.L_20:
        /*0010*/ 	.word	index@($__internal_2_$__cuda_sm10x_tcgen05_guardrail_trap_unallocated_columns_being_dealloced)
        /*0014*/ 	.word	0x00000000


	//----- nvinfo : EIATTR_FRAME_SIZE
	.align		4
.L_21:
        /*0018*/ 	.byte	0x04, 0x11
        /*001a*/ 	.short	(.L_23 - .L_22)
	.align		4
.L_22:
        /*001c*/ 	.word	index@($__internal_1_$__cuda_sm10x_tcgen05_guardrail_trap_phase_invalid_during_alloc)
        /*0020*/ 	.word	0x00000000


	//----- nvinfo : EIATTR_FRAME_SIZE
	.align		4
.L_23:
        /*0024*/ 	.byte	0x04, 0x11
        /*0026*/ 	.short	(.L_25 - .L_24)
	.align		4
.L_24:
        /*0028*/ 	.word	index@($__internal_0_$__cuda_sm10x_tcgen05_guardrail_trap_col_being_dealloced_not_returned_by_alloc)
        /*002c*/ 	.word	0x00000000


	//----- nvinfo : EIATTR_FRAME_SIZE
	.align		4
.L_25:
        /*0030*/ 	.byte	0x04, 0x11
        /*0032*/ 	.short	(.L_27 - .L_26)
	.align		4
.L_26:
        /*0034*/ 	.word	index@(_ZN7cutlass13device_kernelINS_4gemm6kernel13GemmUniversalIN4cute5tupleIJiiiiEEENS1_10collective13CollectiveMmaINS1_35MainloopSm100TmaUmmaWarpSpecializedILi12ELi2ELi4ENS5_IJNS4_1CILi1EEENSA_ILi8EEESB_EEEEENS5_IJNSA_ILi128EEESF_NSA_ILi64EEEEEENS_12float_e4m3_tENS5_IJlSB_lEEESI_SJ_NS4_8TiledMMAINS4_8MMA_AtomIJNS4_10MMA_TraitsINS4_19SM100_MMA_F8F6F4_SSEJSI_SI_fSF_SF_NS4_17integral_constantINS4_4UMMA5MajorELSQ_0EEESR_NSO_INSP_7ScaleInELSS_0EEEST_EEEEEENS4_6LayoutINS5_IJSB_SB_SB_EEENS5_IJNSA_ILi0EEESY_SY_EEEEENS5_IJNS4_10UnderscoreES11_S11_EEEEENS4_23SM90_TMA_LOAD_MULTICASTENS4_14ComposedLayoutINS4_7SwizzleILi2ELi4ELi3EEENS4_18smem_ptr_flag_bitsILi8EEENSW_INS5_IJSC_SG_EEENS5_IJSG_SB_EEEEEEEvNS4_8identityENS4_13SM90_TMA_LOADES1D_vS1E_EENS_8epilogue10collective18CollectiveEpilogueINS1H_23Sm100TmaWarpSpecializedILi2ELi2ELi64ELb0ELb0EEEJSH_NS5_IJNSW_ISF_SB_EENSW_ISG_SB_EEEEESI_SJ_SI_SJ_NS1H_6fusion15FusionCallbacksIS1L_NS1P_17LinearCombinationISI_fSI_fLNS_15FloatRoundStyleE2EEESH_S1O_JEEENS4_5SM1004TMEM4LOAD26SM100_TMEM_LOAD_32dp32b64xES1F_S1D_NS4_39AutoVectorizingCopyWithAssumedAlignmentILi128EEENS4_14SM90_TMA_STOREES1D_S20_S20_EEEvvEEEEvNT_6ParamsE)
        /*0038*/ 	.word	0x00000000


	//----- nvinfo : EIATTR_MIN_STACK_SIZE
	.align		4
.L_27:
        /*003c*/ 	.byte	0x04, 0x12
        /*003e*/ 	.short	(.L_29 - .L_28)
	.align		4
.L_28:
        /*0040*/ 	.word	index@(_ZN7cutlass13device_kernelINS_4gemm6kernel13GemmUniversalIN4cute5tupleIJiiiiEEENS1_10collective13CollectiveMmaINS1_35MainloopSm100TmaUmmaWarpSpecializedILi12ELi2ELi4ENS5_IJNS4_1CILi1EEENSA_ILi8EEESB_EEEEENS5_IJNSA_ILi128EEESF_NSA_ILi64EEEEEENS_12float_e4m3_tENS5_IJlSB_lEEESI_SJ_NS4_8TiledMMAINS4_8MMA_AtomIJNS4_10MMA_TraitsINS4_19SM100_MMA_F8F6F4_SSEJSI_SI_fSF_SF_NS4_17integral_constantINS4_4UMMA5MajorELSQ_0EEESR_NSO_INSP_7ScaleInELSS_0EEEST_EEEEEENS4_6LayoutINS5_IJSB_SB_SB_EEENS5_IJNSA_ILi0EEESY_SY_EEEEENS5_IJNS4_10UnderscoreES11_S11_EEEEENS4_23SM90_TMA_LOAD_MULTICASTENS4_14ComposedLayoutINS4_7SwizzleILi2ELi4ELi3EEENS4_18smem_ptr_flag_bitsILi8EEENSW_INS5_IJSC_SG_EEENS5_IJSG_SB_EEEEEEEvNS4_8identityENS4_13SM90_TMA_LOADES1D_vS1E_EENS_8epilogue10collective18CollectiveEpilogueINS1H_23Sm100TmaWarpSpecializedILi2ELi2ELi64ELb0ELb0EEEJSH_NS5_IJNSW_ISF_SB_EENSW_ISG_SB_EEEEESI_SJ_SI_SJ_NS1H_6fusion15FusionCallbacksIS1L_NS1P_17LinearCombinationISI_fSI_fLNS_15FloatRoundStyleE2EEESH_S1O_JEEENS4_5SM1004TMEM4LOAD26SM100_TMEM_LOAD_32dp32b64xES1F_S1D_NS4_39AutoVectorizingCopyWithAssumedAlignmentILi128EEENS4_14SM90_TMA_STOREES1D_S20_S20_EEEvvEEEEvNT_6ParamsE)
        /*0044*/ 	.word	0x00000000
.L_29:


//--------------------- .nv.compat                --------------------------
	.section	.nv.compat,"",@"SHT_CUDA_COMPAT_INFO"
	.align	4
        /*0000*/ 	.byte	0x02, 0x09, 0x01, 0x00, 0x02, 0x02, 0x02, 0x00, 0x02, 0x05, 0x05, 0x00, 0x03, 0x07, 0x01, 0x01
        /*0010*/ 	.byte	0x02, 0x03, 0x01, 0x00, 0x02, 0x06, 0x01, 0x00, 0x04, 0x0b, 0x08, 0x00, 0x09, 0x00, 0x00, 0x00
        /*0020*/ 	.byte	0x00, 0x00, 0x00, 0x00


//--------------------- .nv.info._ZN7cutlass13device_kernelINS_4gemm6kernel13GemmUniversalIN4cute5tupleIJiiiiEEENS1_10collective13CollectiveMmaINS1_35MainloopSm100TmaUmmaWarpSpecializedILi12ELi2ELi4ENS5_IJNS4_1CILi1EEENSA_ILi8EEESB_EEEEENS5_IJNSA_ILi128EEESF_NSA_ILi64EEEEEENS_12float_e4m3_tENS5_IJlSB_lEEESI_SJ_NS4_8TiledMMAINS4_8MMA_AtomIJNS4_10MMA_TraitsINS4_19SM100_MMA_F8F6F4_SSEJSI_SI_fSF_SF_NS4_17integral_constantINS4_4UMMA5MajorELSQ_0EEESR_NSO_INSP_7ScaleInELSS_0EEEST_EEEEEENS4_6LayoutINS5_IJSB_SB_SB_EEENS5_IJNSA_ILi0EEESY_SY_EEEEENS5_IJNS4_10UnderscoreES11_S11_EEEEENS4_23SM90_TMA_LOAD_MULTICASTENS4_14ComposedLayoutINS4_7SwizzleILi2ELi4ELi3EEENS4_18smem_ptr_flag_bitsILi8EEENSW_INS5_IJSC_SG_EEENS5_IJSG_SB_EEEEEEEvNS4_8identityENS4_13SM90_TMA_LOADES1D_vS1E_EENS_8epilogue10collective18CollectiveEpilogueINS1H_23Sm100TmaWarpSpecializedILi2ELi2ELi64ELb0ELb0EEEJSH_NS5_IJNSW_ISF_SB_EENSW_ISG_SB_EEEEESI_SJ_SI_SJ_NS1H_6fusion15FusionCallbacksIS1L_NS1P_17LinearCombinationISI_fSI_fLNS_15FloatRoundStyleE2EEESH_S1O_JEEENS4_5SM1004TMEM4LOAD26SM100_TMEM_LOAD_32dp32b64xES1F_S1D_NS4_39AutoVectorizingCopyWithAssumedAlignmentILi128EEENS4_14SM90_TMA_STOREES1D_S20_S20_EEEvvEEEEvNT_6ParamsE --------------------------
	.section	.nv.info._ZN7cutlass13device_kernelINS_4gemm6kernel13GemmUniversalIN4cute5tupleIJiiiiEEENS1_10collective13CollectiveMmaINS1_35MainloopSm100TmaUmmaWarpSpecializedILi12ELi2ELi4ENS5_IJNS4_1CILi1EEENSA_ILi8EEESB_EEEEENS5_IJNSA_ILi128EEESF_NSA_ILi64EEEEEENS_12float_e4m3_tENS5_IJlSB_lEEESI_SJ_NS4_8TiledMMAINS4_8MMA_AtomIJNS4_10MMA_TraitsINS4_19SM100_MMA_F8F6F4_SSEJSI_SI_fSF_SF_NS4_17integral_constantINS4_4UMMA5MajorELSQ_0EEESR_NSO_INSP_7ScaleInELSS_0EEEST_EEEEEENS4_6LayoutINS5_IJSB_SB_SB_EEENS5_IJNSA_ILi0EEESY_SY_EEEEENS5_IJNS4_10UnderscoreES11_S11_EEEEENS4_23SM90_TMA_LOAD_MULTICASTENS4_14ComposedLayoutINS4_7SwizzleILi2ELi4ELi3EEENS4_18smem_ptr_flag_bitsILi8EEENSW_INS5_IJSC_SG_EEENS5_IJSG_SB_EEEEEEEvNS4_8identityENS4_13SM90_TMA_LOADES1D_vS1E_EENS_8epilogue10collective18CollectiveEpilogueINS1H_23Sm100TmaWarpSpecializedILi2ELi2ELi64ELb0ELb0EEEJSH_NS5_IJNSW_ISF_SB_EENSW_ISG_SB_EEEEESI_SJ_SI_SJ_NS1H_6fusion15FusionCallbacksIS1L_NS1P_17LinearCombinationISI_fSI_fLNS_15FloatRoundStyleE2EEESH_S1O_JEEENS4_5SM1004TMEM4LOAD26SM100_TMEM_LOAD_32dp32b64xES1F_S1D_NS4_39AutoVectorizingCopyWithAssumedAlignmentILi128EEENS4_14SM90_TMA_STOREES1D_S20_S20_EEEvvEEEEvNT_6ParamsE,"",@"SHT_CUDA_INFO"
	.sectionflags	@""
	.align	4


	//----- nvinfo : EIATTR_CUDA_API_VERSION
	.align		4
        /*0000*/ 	.byte	0x04, 0x37
        /*0002*/ 	.short	(.L_31 - .L_30)
.L_30:
        /*0004*/ 	.word	0x00000082


	//----- nvinfo : EIATTR_KPARAM_INFO
	.align		4
.L_31:
        /*0008*/ 	.byte	0x04, 0x17
        /*000a*/ 	.short	(.L_33 - .L_32)
.L_32:
        /*000c*/ 	.word	0x00000000
        /*0010*/ 	.short	0x0000
        /*0012*/ 	.short	0x0000
        /*0014*/ 	.byte	0x00, 0xf0, 0x01, 0x20


	//----- nvinfo : EIATTR_AT_ENTRY_FRAGMENTS
	.align		4
.L_33:
        /*0018*/ 	.byte	0x04, 0x4f
        /*001a*/ 	.short	(.L_35 - .L_34)


	//   ....[0]....
.L_34:
        /*001c*/ 	.word	0x00000006


	//----- nvinfo : EIATTR_RESERVED_SMEM_USED
	.align		4
.L_35:
        /*0020*/ 	.byte	0x01, 0x41
	.zero		2


	//----- nvinfo : EIATTR_SPARSE_MMA_MASK
	.align		4
        /*0024*/ 	.byte	0x03, 0x50
        /*0026*/ 	.short	0x0000


	//----- nvinfo : EIATTR_TCGEN05_1CTA_USED
	.align		4
        /*0028*/ 	.byte	0x01, 0x51
	.zero		2


	//----- nvinfo : EIATTR_MAXREG_COUNT
	.align		4
        /*002c*/ 	.byte	0x03, 0x1b
        /*002e*/ 	.short	0x00ff


	//----- nvinfo : EIATTR_NUM_BARRIERS
	.align		4
        /*0030*/ 	.byte	0x02, 0x4c
        /*0032*/ 	.byte	0x07
	.zero		1


	//----- nvinfo : EIATTR_EXTERNS
	.align		4
        /*0034*/ 	.byte	0x04, 0x0f
        /*0036*/ 	.short	(.L_37 - .L_36)


	//   ....[0]....
	.align		4
.L_36:
        /*0038*/ 	.word	index@(__assertfail)


	//----- nvinfo : EIATTR_MERCURY_ISA_VERSION
	.align		4
.L_37:
        /*003c*/ 	.byte	0x03, 0x5f
        /*003e*/ 	.short	0x0101


	//----- nvinfo : EIATTR_INT_WARP_WIDE_INSTR_OFFSETS
	.align		4
        /*0040*/ 	.byte	0x04, 0x31
        /*0042*/ 	.short	(.L_39 - .L_38)


	//   ....[0]....
.L_38:
        /*0044*/ 	.word	0x00004250


	//   ....[1]....
        /*0048*/ 	.word	0x00004270


	//   ....[2]....
        /*004c*/ 	.word	0x000042a0


	//   ....[3]....
        /*0050*/ 	.word	0x00004dc0


	//   ....[4]....
        /*0054*/ 	.word	0x00004e30


	//   ....[5]....
        /*0058*/ 	.word	0x00004f10


	//   ....[6]....
        /*005c*/ 	.word	0x00004fc0


	//----- nvinfo : EIATTR_COOP_GROUP_MASK_REGIDS
	.align		4
.L_39:
        /*0060*/ 	.byte	0x04, 0x29
        /*0062*/ 	.short	(.L_41 - .L_40)


	//   ....[0]....
.L_40:
        /*0064*/ 	.word	0xffffffff


	//   ....[1]....
        /*0068*/ 	.word	0xffffffff


	//   ....[2]....
        /*006c*/ 	.word	0xffffffff


	//   ....[3]....
        /*0070*/ 	.word	0xffffffff


	//   ....[4]....
        /*0074*/ 	.word	0xffffffff


	//   ....[5]....
        /*0078*/ 	.word	0xffffffff


	//   ....[6]....
        /*007c*/ 	.word	0xffffffff


	//   ....[7]....
        /*0080*/ 	.word	0xffffffff


	//   ....[8]....
        /*0084*/ 	.word	0xffffffff


	//   ....[9]....
        /*0088*/ 	.word	0xffffffff


	//   ....[10]....
        /*008c*/ 	.word	0xffffffff


	//   ....[11]....
        /*0090*/ 	.word	0xffffffff


	//   ....[12]....
        /*0094*/ 	.word	0xffffffff


	//   ....[13]....
        /*0098*/ 	.word	0xffffffff


	//----- nvinfo : EIATTR_COOP_GROUP_INSTR_OFFSETS
	.align		4
.L_41:
        /*009c*/ 	.byte	0x04, 0x28
        /*009e*/ 	.short	(.L_43 - .L_42)


	//   ....[0]....
.L_42:
        /*00a0*/ 	.word	0x00000080


	//   ....[1]....
        /*00a4*/ 	.word	0x000004f0


	//   ....[2]....
        /*00a8*/ 	.word	0x000007d0


	//   ....[3]....
        /*00ac*/ 	.word	0x00000930


	//   ....[4]....
        /*00b0*/ 	.word	0x00000a30


	//   ....[5]....
        /*00b4*/ 	.word	0x00000ba0


	//   ....[6]....
        /*00b8*/ 	.word	0x00000d40


	//   ....[7]....
        /*00bc*/ 	.word	0x00000ef0


	//   ....[8]....
        /*00c0*/ 	.word	0x00002250


	//   ....[9]....
        /*00c4*/ 	.word	0x00003580


	//   ....[10]....
        /*00c8*/ 	.word	0x00003790


	//   ....[11]....
        /*00cc*/ 	.word	0x000037c0


	//   ....[12]....
        /*00d0*/ 	.word	0x00004130


	//   ....[13]....
        /*00d4*/ 	.word	0x00004360


	//----- nvinfo : EIATTR_VRC_CTA_INIT_COUNT
	.align		4
.L_43:
        /*00d8*/ 	.byte	0x02, 0x4a
        /*00da*/ 	.byte	0x80
	.zero		1


	//----- nvinfo : EIATTR_SYSCALL_OFFSETS
	.align		4
        /*00dc*/ 	.byte	0x04, 0x46
        /*00de*/ 	.short	(.L_45 - .L_44)


	//   ....[0]....
.L_44:
        /*00e0*/ 	.word	0x00005bc0


	//   ....[1]....
        /*00e4*/ 	.word	0x00005d00


	//   ....[2]....
        /*00e8*/ 	.word	0x00006590


	//   ....[3]....
        /*00ec*/ 	.word	0x00007ba0


	//----- nvinfo : EIATTR_MBARRIER_INSTR_OFFSETS
	.align		4
.L_45:
        /*00f0*/ 	.byte	0x04, 0x39
        /*00f2*/ 	.short	(.L_47 - .L_46)


	//   ....[0]....
.L_46:
        /*00f4*/ 	.word	0x00000630
        /*00f8*/ 	.word	0x000000ff
        /*00fc*/ 	.word	0x00000000
        /*0100*/ 	.short	0x0100
        /*0102*/ 	.byte	0x04
	.zero		1


	//   ....[1]....
        /*0104*/ 	.word	0x00000640
        /*0108*/ 	.word	0x000000ff
        /*010c*/ 	.word	0x00000060
        /*0110*/ 	.short	0x0100
        /*0112*/ 	.byte	0x04
	.zero		1


	//   ....[2]....
        /*0114*/ 	.word	0x00000650
        /*0118*/ 	.word	0x000000ff
        /*011c*/ 	.word	0x00000008
        /*0120*/ 	.short	0x0100
        /*0122*/ 	.byte	0x04
	.zero		1


	//   ....[3]....
        /*0124*/ 	.word	0x00000660
        /*0128*/ 	.word	0x000000ff
        /*012c*/ 	.word	0x00000068
        /*0130*/ 	.short	0x0100
        /*0132*/ 	.byte	0x04
	.zero		1


	//   ....[4]....
        /*0134*/ 	.word	0x00000670
        /*0138*/ 	.word	0x000000ff
        /*013c*/ 	.word	0x00000010
        /*0140*/ 	.short	0x0100
        /*0142*/ 	.byte	0x04
	.zero		1


	//   ....[5]....
        /*0144*/ 	.word	0x00000680
        /*0148*/ 	.word	0x000000ff
        /*014c*/ 	.word	0x00000070
        /*0150*/ 	.short	0x0100
        /*0152*/ 	.byte	0x04
	.zero		1


	//   ....[6]....
        /*0154*/ 	.word	0x00000690
        /*0158*/ 	.word	0x000000ff
        /*015c*/ 	.word	0x00000018
        /*0160*/ 	.short	0x0100
        /*0162*/ 	.byte	0x04
	.zero		1


	//   ....[7]....
        /*0164*/ 	.word	0x000006a0
        /*0168*/ 	.word	0x000000ff
        /*016c*/ 	.word	0x00000078
        /*0170*/ 	.short	0x0100
        /*0172*/ 	.byte	0x04
	.zero		1


	//   ....[8]....
        /*0174*/ 	.word	0x000006b0
        /*0178*/ 	.word	0x000000ff
        /*017c*/ 	.word	0x00000020
        /*0180*/ 	.short	0x0100
        /*0182*/ 	.byte	0x04
	.zero		1


	//   ....[9]....
        /*0184*/ 	.word	0x000006c0
        /*0188*/ 	.word	0x000000ff
        /*018c*/ 	.word	0x00000080
        /*0190*/ 	.short	0x0100
        /*0192*/ 	.byte	0x04
	.zero		1


	//   ....[10]....
        /*0194*/ 	.word	0x000006d0
        /*0198*/ 	.word	0x000000ff
        /*019c*/ 	.word	0x00000028
        /*01a0*/ 	.short	0x0100
        /*01a2*/ 	.byte	0x04
	.zero		1


	//   ....[11]....
        /*01a4*/ 	.word	0x000006e0
        /*01a8*/ 	.word	0x000000ff
        /*01ac*/ 	.word	0x00000088
        /*01b0*/ 	.short	0x0100
        /*01b2*/ 	.byte	0x04
	.zero		1


	//   ....[12]....
        /*01b4*/ 	.word	0x000006f0
        /*01b8*/ 	.word	0x000000ff
        /*01bc*/ 	.word	0x00000030
        /*01c0*/ 	.short	0x0100
        /*01c2*/ 	.byte	0x04
	.zero		1


	//   ....[13]....
        /*01c4*/ 	.word	0x00000700
        /*01c8*/ 	.word	0x000000ff
        /*01cc*/ 	.word	0x00000090
        /*01d0*/ 	.short	0x0100
        /*01d2*/ 	.byte	0x04
	.zero		1


	//   ....[14]....
        /*01d4*/ 	.word	0x00000710
        /*01d8*/ 	.word	0x000000ff
        /*01dc*/ 	.word	0x00000038
        /*01e0*/ 	.short	0x0100
        /*01e2*/ 	.byte	0x04
	.zero		1


	//   ....[15]....
        /*01e4*/ 	.word	0x00000720
        /*01e8*/ 	.word	0x000000ff
        /*01ec*/ 	.word	0x00000098
        /*01f0*/ 	.short	0x0100
        /*01f2*/ 	.byte	0x04
	.zero		1


	//   ....[16]....
        /*01f4*/ 	.word	0x00000730
        /*01f8*/ 	.word	0x000000ff
        /*01fc*/ 	.word	0x00000040
        /*0200*/ 	.short	0x0100
        /*0202*/ 	.byte	0x04
	.zero		1


	//   ....[17]....
        /*0204*/ 	.word	0x00000740
        /*0208*/ 	.word	0x000000ff
        /*020c*/ 	.word	0x000000a0
        /*0210*/ 	.short	0x0100
        /*0212*/ 	.byte	0x04
	.zero		1


	//   ....[18]....
        /*0214*/ 	.word	0x00000750
        /*0218*/ 	.word	0x000000ff
        /*021c*/ 	.word	0x00000048
        /*0220*/ 	.short	0x0100
        /*0222*/ 	.byte	0x04
	.zero		1


	//   ....[19]....
        /*0224*/ 	.word	0x00000760
        /*0228*/ 	.word	0x000000ff
        /*022c*/ 	.word	0x000000a8
        /*0230*/ 	.short	0x0100
        /*0232*/ 	.byte	0x04
	.zero		1


	//   ....[20]....
        /*0234*/ 	.word	0x00000770
        /*0238*/ 	.word	0x000000ff
        /*023c*/ 	.word	0x00000050
        /*0240*/ 	.short	0x0100
        /*0242*/ 	.byte	0x04
	.zero		1


	//   ....[21]....
        /*0244*/ 	.word	0x00000780
        /*0248*/ 	.word	0x000000ff
        /*024c*/ 	.word	0x000000b0
        /*0250*/ 	.short	0x0100
        /*0252*/ 	.byte	0x04
	.zero		1


	//   ....[22]....
        /*0254*/ 	.word	0x00000790
        /*0258*/ 	.word	0x000000ff
        /*025c*/ 	.word	0x00000058
        /*0260*/ 	.short	0x0100
        /*0262*/ 	.byte	0x04
	.zero		1


	//   ....[23]....
        /*0264*/ 	.word	0x000007a0
        /*0268*/ 	.word	0x000000ff
        /*026c*/ 	.word	0x000000b8
        /*0270*/ 	.short	0x0100
        /*0272*/ 	.byte	0x04
	.zero		1


	//   ....[24]....
        /*0274*/ 	.word	0x000008e0
        /*0278*/ 	.word	0x000000ff
        /*027c*/ 	.word	0x000000c0
        /*0280*/ 	.short	0x0100
        /*0282*/ 	.byte	0x04
	.zero		1


	//   ....[25]....
        /*0284*/ 	.word	0x000008f0
        /*0288*/ 	.word	0x000000ff
        /*028c*/ 	.word	0x000000d0
        /*0290*/ 	.short	0x0100
        /*0292*/ 	.byte	0x04
	.zero		1


	//   ....[26]....
        /*0294*/ 	.word	0x00000900
        /*0298*/ 	.word	0x000000ff
        /*029c*/ 	.word	0x000000c8
        /*02a0*/ 	.short	0x0100
        /*02a2*/ 	.byte	0x04
	.zero		1


	//   ....[27]....
        /*02a4*/ 	.word	0x00000910
        /*02a8*/ 	.word	0x000000ff
        /*02ac*/ 	.word	0x000000d8
        /*02b0*/ 	.short	0x0100
        /*02b2*/ 	.byte	0x04
	.zero		1


	//   ....[28]....
        /*02b4*/ 	.word	0x00000a00
        /*02b8*/ 	.word	0x000000ff
        /*02bc*/ 	.word	0x000000e0
        /*02c0*/ 	.short	0x0100
        /*02c2*/ 	.byte	0x06
	.zero		1


	//   ....[29]....
        /*02c4*/ 	.word	0x00000a10
        /*02c8*/ 	.word	0x000000ff
        /*02cc*/ 	.word	0x000000e8
        /*02d0*/ 	.short	0x0100
        /*02d2*/ 	.byte	0x06
	.zero		1


	//   ....[30]....
        /*02d4*/ 	.word	0x00000b50
        /*02d8*/ 	.word	0x000000ff
        /*02dc*/ 	.word	0x000000f0
        /*02e0*/ 	.short	0x0100
        /*02e2*/ 	.byte	0x06
	.zero		1


	//   ....[31]....
        /*02e4*/ 	.word	0x00000b60
        /*02e8*/ 	.word	0x000000ff
        /*02ec*/ 	.word	0x00000100
        /*02f0*/ 	.short	0x0100
        /*02f2*/ 	.byte	0x06
	.zero		1


	//   ....[32]....
        /*02f4*/ 	.word	0x00000b70
        /*02f8*/ 	.word	0x000000ff
        /*02fc*/ 	.word	0x000000f8
        /*0300*/ 	.short	0x0100
        /*0302*/ 	.byte	0x06
	.zero		1


	//   ....[33]....
        /*0304*/ 	.word	0x00000b80
        /*0308*/ 	.word	0x000000ff
        /*030c*/ 	.word	0x00000108
        /*0310*/ 	.short	0x0100
        /*0312*/ 	.byte	0x06
	.zero		1


	//   ....[34]....
        /*0314*/ 	.word	0x00000cb0
        /*0318*/ 	.word	0x000000ff
        /*031c*/ 	.word	0x00000110
        /*0320*/ 	.short	0x0100
        /*0322*/ 	.byte	0x04
	.zero		1


	//   ....[35]....
        /*0324*/ 	.word	0x00000cc0
        /*0328*/ 	.word	0x000000ff
        /*032c*/ 	.word	0x00000130
        /*0330*/ 	.short	0x0100
        /*0332*/ 	.byte	0x04
	.zero		1


	//   ....[36]....
        /*0334*/ 	.word	0x00000cd0
        /*0338*/ 	.word	0x000000ff
        /*033c*/ 	.word	0x00000118
        /*0340*/ 	.short	0x0100
        /*0342*/ 	.byte	0x04
	.zero		1


	//   ....[37]....
        /*0344*/ 	.word	0x00000ce0
        /*0348*/ 	.word	0x000000ff
        /*034c*/ 	.word	0x00000138
        /*0350*/ 	.short	0x0100
        /*0352*/ 	.byte	0x04
	.zero		1


	//   ....[38]....
        /*0354*/ 	.word	0x00000cf0
        /*0358*/ 	.word	0x000000ff
        /*035c*/ 	.word	0x00000120
        /*0360*/ 	.short	0x0100
        /*0362*/ 	.byte	0x04
	.zero		1


	//   ....[39]....
        /*0364*/ 	.word	0x00000d00
        /*0368*/ 	.word	0x000000ff
        /*036c*/ 	.word	0x00000140
        /*0370*/ 	.short	0x0100
        /*0372*/ 	.byte	0x04
	.zero		1


	//   ....[40]....
        /*0374*/ 	.word	0x00000d10
        /*0378*/ 	.word	0x000000ff
        /*037c*/ 	.word	0x00000128
        /*0380*/ 	.short	0x0100
        /*0382*/ 	.byte	0x04
	.zero		1


	//   ....[41]....
        /*0384*/ 	.word	0x00000d20
        /*0388*/ 	.word	0x000000ff
        /*038c*/ 	.word	0x00000148
        /*0390*/ 	.short	0x0100
        /*0392*/ 	.byte	0x04
	.zero		1


	//   ....[42]....
        /*0394*/ 	.word	0x00000e10
        /*0398*/ 	.word	0x000000ff
        /*039c*/ 	.word	0x00000150
        /*03a0*/ 	.short	0x0100
        /*03a2*/ 	.byte	0x04
	.zero		1


	//   ....[43]....
        /*03a4*/ 	.word	0x00000e20
        /*03a8*/ 	.word	0x000000ff
        /*03ac*/ 	.word	0x00000160
        /*03b0*/ 	.short	0x0100
        /*03b2*/ 	.byte	0x04
	.zero		1


	//   ....[44]....
        /*03b4*/ 	.word	0x00000e30
        /*03b8*/ 	.word	0x000000ff
        /*03bc*/ 	.word	0x00000158
        /*03c0*/ 	.short	0x0100
        /*03c2*/ 	.byte	0x04
	.zero		1


	//   ....[45]....
        /*03c4*/ 	.word	0x00000e40
        /*03c8*/ 	.word	0x000000ff
        /*03cc*/ 	.word	0x00000168
        /*03d0*/ 	.short	0x0100
        /*03d2*/ 	.byte	0x04
	.zero		1


	//   ....[46]....
        /*03d4*/ 	.word	0x00001ad0
        /*03d8*/ 	.word	0x00000003
        /*03dc*/ 	.word	0x00000160
        /*03e0*/ 	.short	0x010a
        /*03e2*/ 	.byte	0xff
	.zero		1


	//   ....[47]....
        /*03e4*/ 	.word	0x00001b00
        /*03e8*/ 	.word	0x00000003
        /*03ec*/ 	.word	0x00000150
        /*03f0*/ 	.short	0x0101
        /*03f2*/ 	.byte	0xff
	.zero		1


	//   ....[48]....
        /*03f4*/ 	.word	0x00001bd0
        /*03f8*/ 	.word	0x000000ff
        /*03fc*/ 	.word	0x00000060
        /*0400*/ 	.short	0x010a
        /*0402*/ 	.byte	0x04
	.zero		1


	//   ....[49]....
        /*0404*/ 	.word	0x00001c50
        /*0408*/ 	.word	0x000000ff
        /*040c*/ 	.word	0x00000060
        /*0410*/ 	.short	0x010a
        /*0412*/ 	.byte	0x21
	.zero		1


	//   ....[50]....
        /*0414*/ 	.word	0x00001df0
        /*0418*/ 	.word	0x000000ff
        /*041c*/ 	.word	0x00000060
        /*0420*/ 	.short	0x010a
        /*0422*/ 	.byte	0x08
	.zero		1


	//   ....[51]....
        /*0424*/ 	.word	0x00001f00
        /*0428*/ 	.word	0x000000ff
        /*042c*/ 	.word	0x000000e8
        /*0430*/ 	.short	0x0101
        /*0432*/ 	.byte	0x06
	.zero		1


	//   ....[52]....
        /*0434*/ 	.word	0x00001f20
        /*0438*/ 	.word	0x000000ff
        /*043c*/ 	.word	0x00000060
        /*0440*/ 	.short	0x010a
        /*0442*/ 	.byte	0x04
	.zero		1


	//   ....[53]....
        /*0444*/ 	.word	0x00001fa0
        /*0448*/ 	.word	0x000000ff
        /*044c*/ 	.word	0x00000060
        /*0450*/ 	.short	0x010a
        /*0452*/ 	.byte	0x11
	.zero		1


	//   ....[54]....
        /*0454*/ 	.word	0x00002140
        /*0458*/ 	.word	0x000000ff
        /*045c*/ 	.word	0x00000060
        /*0460*/ 	.short	0x010a
        /*0462*/ 	.byte	0x07
	.zero		1


	//   ....[55]....
        /*0464*/ 	.word	0x00002280
        /*0468*/ 	.word	0x00000003
        /*046c*/ 	.word	0x000000f0
        /*0470*/ 	.short	0x010a
        /*0472*/ 	.byte	0xff
	.zero		1


	//   ....[56]....
        /*0474*/ 	.word	0x000023d0
        /*0478*/ 	.word	0x00000000
        /*047c*/ 	.word	0x00000000
        /*0480*/ 	.short	0x0101
        /*0482*/ 	.byte	0xff
	.zero		1


	//   ....[57]....
        /*0484*/ 	.word	0x00002980
        /*0488*/ 	.word	0x000000ff
        /*048c*/ 	.word	0x00000000
        /*0490*/ 	.short	0x010a
        /*0492*/ 	.byte	0x04
	.zero		1


	//   ....[58]....
        /*0494*/ 	.word	0x00002a10
        /*0498*/ 	.word	0x000000ff
        /*049c*/ 	.word	0x00000000
        /*04a0*/ 	.short	0x010a
        /*04a2*/ 	.byte	0x05
	.zero		1


	//   ....[59]....
        /*04a4*/ 	.word	0x00002aa0
        /*04a8*/ 	.word	0x000000ff
        /*04ac*/ 	.word	0x00000000
        /*04b0*/ 	.short	0x010a
        /*04b2*/ 	.byte	0x05
	.zero		1


	//   ....[60]....
        /*04b4*/ 	.word	0x00002b30
        /*04b8*/ 	.word	0x000000ff
        /*04bc*/ 	.word	0x00000000
        /*04c0*/ 	.short	0x010a
        /*04c2*/ 	.byte	0x05
	.zero		1


	//   ....[61]....
        /*04c4*/ 	.word	0x00002bc0
        /*04c8*/ 	.word	0x000000ff
        /*04cc*/ 	.word	0x00000000
        /*04d0*/ 	.short	0x010a
        /*04d2*/ 	.byte	0x05
	.zero		1


	//   ....[62]....
        /*04d4*/ 	.word	0x00002c50
        /*04d8*/ 	.word	0x000000ff
        /*04dc*/ 	.word	0x00000000
        /*04e0*/ 	.short	0x010a
        /*04e2*/ 	.byte	0x05
	.zero		1


	//   ....[63]....
        /*04e4*/ 	.word	0x00002ce0
        /*04e8*/ 	.word	0x000000ff
        /*04ec*/ 	.word	0x00000000
        /*04f0*/ 	.short	0x010a
        /*04f2*/ 	.byte	0x05
	.zero		1


	//   ....[64]....
        /*04f4*/ 	.word	0x00002d70
        /*04f8*/ 	.word	0x000000ff
        /*04fc*/ 	.word	0x00000000
        /*0500*/ 	.short	0x010a
        /*0502*/ 	.byte	0x05
	.zero		1


	//   ....[65]....
        /*0504*/ 	.word	0x00002e00
        /*0508*/ 	.word	0x000000ff
        /*050c*/ 	.word	0x00000000
        /*0510*/ 	.short	0x010a
        /*0512*/ 	.byte	0x05
	.zero		1


	//   ....[66]....
        /*0514*/ 	.word	0x00002e90
        /*0518*/ 	.word	0x000000ff
        /*051c*/ 	.word	0x00000000
        /*0520*/ 	.short	0x010a
        /*0522*/ 	.byte	0x05
	.zero		1


	//   ....[67]....
        /*0524*/ 	.word	0x00002f20
        /*0528*/ 	.word	0x000000ff
        /*052c*/ 	.word	0x00000000
        /*0530*/ 	.short	0x010a
        /*0532*/ 	.byte	0x05
	.zero		1


	//   ....[68]....
        /*0534*/ 	.word	0x00002fc0
        /*0538*/ 	.word	0x00000000
        /*053c*/ 	.word	0x00000000
        /*0540*/ 	.short	0x010a
        /*0542*/ 	.byte	0xff
	.zero		1


	//   ....[69]....
        /*0544*/ 	.word	0x000030e0
        /*0548*/ 	.word	0x00000002
        /*054c*/ 	.word	0x00000150
        /*0550*/ 	.short	0x010a
        /*0552*/ 	.byte	0xff
	.zero		1


	//   ....[70]....
        /*0554*/ 	.word	0x00003140
        /*0558*/ 	.word	0x00000004
        /*055c*/ 	.word	0x00000000
        /*0560*/ 	.short	0x0101
        /*0562*/ 	.byte	0xff
	.zero		1


	//   ....[71]....
        /*0564*/ 	.word	0x00003160
        /*0568*/ 	.word	0x000000ff
        /*056c*/ 	.word	0x00000100
        /*0570*/ 	.short	0x010a
        /*0572*/ 	.byte	0x04
	.zero		1


	//   ....[72]....
        /*0574*/ 	.word	0x00003280
        /*0578*/ 	.word	0x00000002
        /*057c*/ 	.word	0x000000f0
        /*0580*/ 	.short	0x010a
        /*0582*/ 	.byte	0xff
	.zero		1


	//   ....[73]....
        /*0584*/ 	.word	0x00003390
        /*0588*/ 	.word	0x00000002
        /*058c*/ 	.word	0x00000000
        /*0590*/ 	.short	0x0101
        /*0592*/ 	.byte	0xff
	.zero		1


	//   ....[74]....
        /*0594*/ 	.word	0x00003420
        /*0598*/ 	.word	0x000000ff
        /*059c*/ 	.word	0x00000100
        /*05a0*/ 	.short	0x0106
        /*05a2*/ 	.byte	0x04
	.zero		1


	//   ....[75]....
        /*05a4*/ 	.word	0x00003440
        /*05a8*/ 	.word	0x000000ff
        /*05ac*/ 	.word	0x00000100
        /*05b0*/ 	.short	0x010a
        /*05b2*/ 	.byte	0x04
	.zero		1


	//   ....[76]....
        /*05b4*/ 	.word	0x000034d0
        /*05b8*/ 	.word	0x000000ff
        /*05bc*/ 	.word	0x00000100
        /*05c0*/ 	.short	0x0106
        /*05c2*/ 	.byte	0x07
	.zero		1


	//   ....[77]....
        /*05c4*/ 	.word	0x00003510
        /*05c8*/ 	.word	0x00000000
        /*05cc*/ 	.word	0x00000100
        /*05d0*/ 	.short	0x010a
        /*05d2*/ 	.byte	0xff
	.zero		1


	//   ....[78]....
        /*05d4*/ 	.word	0x00003a20
        /*05d8*/ 	.word	0x00000000
        /*05dc*/ 	.word	0x000000f0
        /*05e0*/ 	.short	0x010a
        /*05e2*/ 	.byte	0xff
	.zero		1


	//   ....[79]....
        /*05e4*/ 	.word	0x00003b30
        /*05e8*/ 	.word	0x00000003
        /*05ec*/ 	.word	0x00000000
        /*05f0*/ 	.short	0x0101
        /*05f2*/ 	.byte	0xff
	.zero		1


	//   ....[80]....
        /*05f4*/ 	.word	0x00003b40
        /*05f8*/ 	.word	0x000000ff
        /*05fc*/ 	.word	0x00000000
        /*0600*/ 	.short	0x010a
        /*0602*/ 	.byte	0x04
	.zero		1


	//   ....[81]....
        /*0604*/ 	.word	0x00003b60
        /*0608*/ 	.word	0x000000ff
        /*060c*/ 	.word	0x00000130
        /*0610*/ 	.short	0x010a
        /*0612*/ 	.byte	0x16
	.zero		1


	//   ....[82]....
        /*0614*/ 	.word	0x00003c30
        /*0618*/ 	.word	0x000000ff
        /*061c*/ 	.word	0x00000000
        /*0620*/ 	.short	0x010a
        /*0622*/ 	.byte	0x05
	.zero		1


	//   ....[83]....
        /*0624*/ 	.word	0x00003d70
        /*0628*/ 	.word	0x000000ff
        /*062c*/ 	.word	0x00000000
        /*0630*/ 	.short	0x010a
        /*0632*/ 	.byte	0x04
	.zero		1


	//   ....[84]....
        /*0634*/ 	.word	0x00003f60
        /*0638*/ 	.word	0x000000ff
        /*063c*/ 	.word	0x00000000
        /*0640*/ 	.short	0x010a
        /*0642*/ 	.byte	0x04
	.zero		1


	//   ....[85]....
        /*0644*/ 	.word	0x00003ff0
        /*0648*/ 	.word	0x000000ff
        /*064c*/ 	.word	0x00000000
        /*0650*/ 	.short	0x010a
        /*0652*/ 	.byte	0x05
	.zero		1


	//   ....[86]....
        /*0654*/ 	.word	0x00004080
        /*0658*/ 	.word	0x000000ff
        /*065c*/ 	.word	0x00000000
        /*0660*/ 	.short	0x010a
        /*0662*/ 	.byte	0x05
	.zero		1


	//   ....[87]....
        /*0664*/ 	.word	0x00004110
        /*0668*/ 	.word	0x000000ff
        /*066c*/ 	.word	0x00000000
        /*0670*/ 	.short	0x010a
        /*0672*/ 	.byte	0x04
	.zero		1


	//   ....[88]....
        /*0674*/ 	.word	0x000045c0
        /*0678*/ 	.word	0x0000000c
        /*067c*/ 	.word	0x000000f0
        /*0680*/ 	.short	0x010a
        /*0682*/ 	.byte	0xff
	.zero		1


	//   ....[89]....
        /*0684*/ 	.word	0x00004730
        /*0688*/ 	.word	0x00000000
        /*068c*/ 	.word	0x00000000
        /*0690*/ 	.short	0x0101
        /*0692*/ 	.byte	0xff
	.zero		1


	//   ....[90]....
        /*0694*/ 	.word	0x00004bc0
        /*0698*/ 	.word	0x000000ff
        /*069c*/ 	.word	0x000000e8
        /*06a0*/ 	.short	0x010a
        /*06a2*/ 	.byte	0x15
	.zero		1


	//   ....[91]....
        /*06a4*/ 	.word	0x00004d40
        /*06a8*/ 	.word	0x000000ff
        /*06ac*/ 	.word	0x000000d0
        /*06b0*/ 	.short	0x010a
        /*06b2*/ 	.byte	0x15
	.zero		1


	//   ....[92]....
        /*06b4*/ 	.word	0x00004ec0
        /*06b8*/ 	.word	0x000000ff
        /*06bc*/ 	.word	0x000000c0
        /*06c0*/ 	.short	0x010b
        /*06c2*/ 	.byte	0x15
	.zero		1


	//   ....[93]....
        /*06c4*/ 	.word	0x00004ed0
        /*06c8*/ 	.word	0x000000ff
        /*06cc*/ 	.word	0x00000000
        /*06d0*/ 	.short	0x0101
        /*06d2*/ 	.byte	0x06
	.zero		1


	//   ....[94]....
        /*06d4*/ 	.word	0x00004ee0
        /*06d8*/ 	.word	0x000000ff
        /*06dc*/ 	.word	0x000000d8
        /*06e0*/ 	.short	0x010a
        /*06e2*/ 	.byte	0x15
	.zero		1


	//   ....[95]....
        /*06e4*/ 	.word	0x000050d0
        /*06e8*/ 	.word	0x000000ff
        /*06ec*/ 	.word	0x000000c8
        /*06f0*/ 	.short	0x010b
        /*06f2*/ 	.byte	0x15
	.zero		1


	//   ....[96]....
        /*06f4*/ 	.word	0x000050e0
        /*06f8*/ 	.word	0x000000ff
        /*06fc*/ 	.word	0x00000000
        /*0700*/ 	.short	0x0101
        /*0702*/ 	.byte	0x21
	.zero		1


	//   ....[97]....
        /*0704*/ 	.word	0x00005110
        /*0708*/ 	.word	0x000000ff
        /*070c*/ 	.word	0x000000d0
        /*0710*/ 	.short	0x010a
        /*0712*/ 	.byte	0x15
	.zero		1


	//   ....[98]....
        /*0714*/ 	.word	0x00005150
        /*0718*/ 	.word	0x00000000
        /*071c*/ 	.word	0x000000d8
        /*0720*/ 	.short	0x010a
        /*0722*/ 	.byte	0xff
	.zero		1


	//   ....[99]....
        /*0724*/ 	.word	0x00005460
        /*0728*/ 	.word	0x00000003
        /*072c*/ 	.word	0x000000f0
        /*0730*/ 	.short	0x010a
        /*0732*/ 	.byte	0xff
	.zero		1


	//   ....[100]....
        /*0734*/ 	.word	0x000055e0
        /*0738*/ 	.word	0x00000000
        /*073c*/ 	.word	0x00000000
        /*0740*/ 	.short	0x0101
        /*0742*/ 	.byte	0xff
	.zero		1


	//   ....[101]....
        /*0744*/ 	.word	0x00006130
        /*0748*/ 	.word	0x00000003
        /*074c*/ 	.word	0x000000c0
        /*0750*/ 	.short	0x010a
        /*0752*/ 	.byte	0xff
	.zero		1


	//   ....[102]....
        /*0754*/ 	.word	0x00006170
        /*0758*/ 	.word	0x000000ba
        /*075c*/ 	.word	0x00000110
        /*0760*/ 	.short	0x010a
        /*0762*/ 	.byte	0xff
	.zero		1


	//   ....[103]....
        /*0764*/ 	.word	0x000062a0
        /*0768*/ 	.word	0x00000003
        /*076c*/ 	.word	0x000000c0
        /*0770*/ 	.short	0x010a
        /*0772*/ 	.byte	0xff
	.zero		1


	//   ....[104]....
        /*0774*/ 	.word	0x000063e0
        /*0778*/ 	.word	0x00000000
        /*077c*/ 	.word	0x00000000
        /*0780*/ 	.short	0x0101
        /*0782*/ 	.byte	0xff
	.zero		1


	//   ....[105]....
        /*0784*/ 	.word	0x00006460
        /*0788*/ 	.word	0x000000ba
        /*078c*/ 	.word	0x00000110
        /*0790*/ 	.short	0x010a
        /*0792*/ 	.byte	0xff
	.zero		1


	//   ....[106]....
        /*0794*/ 	.word	0x00007810
        /*0798*/ 	.word	0x000000c1
        /*079c*/ 	.word	0x000000c0
        /*07a0*/ 	.short	0x010a
        /*07a2*/ 	.byte	0xff
	.zero		1


	//   ....[107]....
        /*07a4*/ 	.word	0x000078e0
        /*07a8*/ 	.word	0x000000c1
        /*07ac*/ 	.word	0x000000c0
        /*07b0*/ 	.short	0x010a
        /*07b2*/ 	.byte	0xff
	.zero		1


	//   ....[108]....
        /*07b4*/ 	.word	0x00007a20
        /*07b8*/ 	.word	0x00000000
        /*07bc*/ 	.word	0x00000000
        /*07c0*/ 	.short	0x0101
        /*07c2*/ 	.byte	0xff
	.zero		1


	//   ....[109]....
        /*07c4*/ 	.word	0x00007f20
        /*07c8*/ 	.word	0x000000ff
        /*07cc*/ 	.word	0x00000000
        /*07d0*/ 	.short	0x0101
        /*07d2*/ 	.byte	0x04
	.zero		1


	//   ....[110]....
        /*07d4*/ 	.word	0x00008ed0
        /*07d8*/ 	.word	0x00000003
        /*07dc*/ 	.word	0x00000160
        /*07e0*/ 	.short	0x010a
        /*07e2*/ 	.byte	0xff
	.zero		1


	//   ....[111]....
        /*07e4*/ 	.word	0x00008f30
        /*07e8*/ 	.word	0x00000000
        /*07ec*/ 	.word	0x00000060
        /*07f0*/ 	.short	0x010a
        /*07f2*/ 	.byte	0xff
	.zero		1


	//   ....[112]....
        /*07f4*/ 	.word	0x00008f90
        /*07f8*/ 	.word	0x00000000
        /*07fc*/ 	.word	0x00000060
        /*0800*/ 	.short	0x010a
        /*0802*/ 	.byte	0xff
	.zero		1


	//   ....[113]....
        /*0804*/ 	.word	0x00008fe0
        /*0808*/ 	.word	0x00000003
        /*080c*/ 	.word	0x000000f0
        /*0810*/ 	.short	0x010a
        /*0812*/ 	.byte	0xff
	.zero		1


	//   ....[114]....
        /*0814*/ 	.word	0x00009040
        /*0818*/ 	.word	0x00000000
        /*081c*/ 	.word	0x00000000
        /*0820*/ 	.short	0x010a
        /*0822*/ 	.byte	0xff
	.zero		1


	//   ....[115]....
        /*0824*/ 	.word	0x000090a0
        /*0828*/ 	.word	0x00000000
        /*082c*/ 	.word	0x00000000
        /*0830*/ 	.short	0x010a
        /*0832*/ 	.byte	0xff
	.zero		1


	//   ....[116]....
        /*0834*/ 	.word	0x00009100
        /*0838*/ 	.word	0x00000000
        /*083c*/ 	.word	0x00000000
        /*0840*/ 	.short	0x010a
        /*0842*/ 	.byte	0xff
	.zero		1


	//   ....[117]....
        /*0844*/ 	.word	0x00009160
        /*0848*/ 	.word	0x00000000
        /*084c*/ 	.word	0x00000000
        /*0850*/ 	.short	0x010a
        /*0852*/ 	.byte	0xff
	.zero		1


	//   ....[118]....
        /*0854*/ 	.word	0x000091c0
        /*0858*/ 	.word	0x00000000
        /*085c*/ 	.word	0x00000000
        /*0860*/ 	.short	0x010a
        /*0862*/ 	.byte	0xff
	.zero		1


	//   ....[119]....
        /*0864*/ 	.word	0x00009220
        /*0868*/ 	.word	0x00000000
        /*086c*/ 	.word	0x00000000
        /*0870*/ 	.short	0x010a
        /*0872*/ 	.byte	0xff
	.zero		1


	//   ....[120]....
        /*0874*/ 	.word	0x00009280
        /*0878*/ 	.word	0x00000000
        /*087c*/ 	.word	0x00000000
        /*0880*/ 	.short	0x010a
        /*0882*/ 	.byte	0xff
	.zero		1


	//   ....[121]....
        /*0884*/ 	.word	0x000092e0
        /*0888*/ 	.word	0x00000000
        /*088c*/ 	.word	0x00000000
        /*0890*/ 	.short	0x010a
        /*0892*/ 	.byte	0xff
	.zero		1


	//   ....[122]....
        /*0894*/ 	.word	0x00009340
        /*0898*/ 	.word	0x00000000
        /*089c*/ 	.word	0x00000000
        /*08a0*/ 	.short	0x010a
        /*08a2*/ 	.byte	0xff
	.zero		1


	//   ....[123]....
        /*08a4*/ 	.word	0x000093a0
        /*08a8*/ 	.word	0x00000000
        /*08ac*/ 	.word	0x00000000
        /*08b0*/ 	.short	0x010a
        /*08b2*/ 	.byte	0xff
	.zero		1


	//   ....[124]....
        /*08b4*/ 	.word	0x00009400
        /*08b8*/ 	.word	0x00000000
        /*08bc*/ 	.word	0x00000000
        /*08c0*/ 	.short	0x010a
        /*08c2*/ 	.byte	0xff
	.zero		1


	//   ....[125]....
        /*08c4*/ 	.word	0x00009450
        /*08c8*/ 	.word	0x00000002
        /*08cc*/ 	.word	0x00000150
        /*08d0*/ 	.short	0x010a
        /*08d2*/ 	.byte	0xff
	.zero		1


	//   ....[126]....
        /*08d4*/ 	.word	0x000094b0
        /*08d8*/ 	.word	0x00000002
        /*08dc*/ 	.word	0x00000100
        /*08e0*/ 	.short	0x010a
        /*08e2*/ 	.byte	0xff
	.zero		1


	//   ....[127]....
        /*08e4*/ 	.word	0x00009500
        /*08e8*/ 	.word	0x00000002
        /*08ec*/ 	.word	0x000000f0
        /*08f0*/ 	.short	0x010a
        /*08f2*/ 	.byte	0xff
	.zero		1


	//   ....[128]....
        /*08f4*/ 	.word	0x00009560
        /*08f8*/ 	.word	0x00000000
        /*08fc*/ 	.word	0x00000100
        /*0900*/ 	.short	0x010a
        /*0902*/ 	.byte	0xff
	.zero		1


	//   ....[129]....
        /*0904*/ 	.word	0x000095b0
        /*0908*/ 	.word	0x00000000
        /*090c*/ 	.word	0x000000f0
        /*0910*/ 	.short	0x010a
        /*0912*/ 	.byte	0xff
	.zero		1


	//   ....[130]....
        /*0914*/ 	.word	0x00009610
        /*0918*/ 	.word	0x00000003
        /*091c*/ 	.word	0x00000130
        /*0920*/ 	.short	0x010a
        /*0922*/ 	.byte	0xff
	.zero		1


	//   ....[131]....
        /*0924*/ 	.word	0x00009670
        /*0928*/ 	.word	0x00000000
        /*092c*/ 	.word	0x00000000
        /*0930*/ 	.short	0x010a
        /*0932*/ 	.byte	0xff
	.zero		1


	//   ....[132]....
        /*0934*/ 	.word	0x000096d0
        /*0938*/ 	.word	0x00000000
        /*093c*/ 	.word	0x00000000
        /*0940*/ 	.short	0x010a
        /*0942*/ 	.byte	0xff
	.zero		1


	//   ....[133]....
        /*0944*/ 	.word	0x00009730
        /*0948*/ 	.word	0x00000000
        /*094c*/ 	.word	0x00000000
        /*0950*/ 	.short	0x010a
        /*0952*/ 	.byte	0xff
	.zero		1


	//   ....[134]....
        /*0954*/ 	.word	0x00009790
        /*0958*/ 	.word	0x00000000
        /*095c*/ 	.word	0x00000000
        /*0960*/ 	.short	0x010a
        /*0962*/ 	.byte	0xff
	.zero		1


	//   ....[135]....
        /*0964*/ 	.word	0x000097f0
        /*0968*/ 	.word	0x00000000
        /*096c*/ 	.word	0x00000000
        /*0970*/ 	.short	0x010a
        /*0972*/ 	.byte	0xff
	.zero		1


	//   ....[136]....
        /*0974*/ 	.word	0x00009840
        /*0978*/ 	.word	0x0000000c
        /*097c*/ 	.word	0x000000f0
        /*0980*/ 	.short	0x010a
        /*0982*/ 	.byte	0xff
	.zero		1


	//   ....[137]....
        /*0984*/ 	.word	0x000098a0
        /*0988*/ 	.word	0x00000000
        /*098c*/ 	.word	0x000000e8
        /*0990*/ 	.short	0x010a
        /*0992*/ 	.byte	0xff
	.zero		1


	//   ....[138]....
        /*0994*/ 	.word	0x00009900
        /*0998*/ 	.word	0x00000000
        /*099c*/ 	.word	0x000000d0
        /*09a0*/ 	.short	0x010a
        /*09a2*/ 	.byte	0xff
	.zero		1


	//   ....[139]....
        /*09a4*/ 	.word	0x00009960
        /*09a8*/ 	.word	0x00000000
        /*09ac*/ 	.word	0x000000d8
        /*09b0*/ 	.short	0x010a
        /*09b2*/ 	.byte	0xff
	.zero		1


	//   ....[140]....
        /*09b4*/ 	.word	0x000099c0
        /*09b8*/ 	.word	0x00000000
        /*09bc*/ 	.word	0x000000d0
        /*09c0*/ 	.short	0x010a
        /*09c2*/ 	.byte	0xff
	.zero		1


	//   ....[141]....
        /*09c4*/ 	.word	0x00009a10
        /*09c8*/ 	.word	0x00000003
        /*09cc*/ 	.word	0x000000f0
        /*09d0*/ 	.short	0x010a
        /*09d2*/ 	.byte	0xff
	.zero		1


	//   ....[142]....
        /*09d4*/ 	.word	0x00009a60
        /*09d8*/ 	.word	0x00000003
        /*09dc*/ 	.word	0x000000c0
        /*09e0*/ 	.short	0x010a
        /*09e2*/ 	.byte	0xff
	.zero		1


	//   ....[143]....
        /*09e4*/ 	.word	0x00009ab0
        /*09e8*/ 	.word	0x000000ba
        /*09ec*/ 	.word	0x00000110
        /*09f0*/ 	.short	0x010a
        /*09f2*/ 	.byte	0xff
	.zero		1


	//   ....[144]....
        /*09f4*/ 	.word	0x00009b00
        /*09f8*/ 	.word	0x000000c1
        /*09fc*/ 	.word	0x000000c0
        /*0a00*/ 	.short	0x010a
        /*0a02*/ 	.byte	0xff
	.zero		1


	//----- nvinfo : EIATTR_NUM_MBARRIERS
	.align		4
.L_47:
        /*0a04*/ 	.byte	0x03, 0x38
        /*0a06*/ 	.short	0x002e


	//----- nvinfo : EIATTR_EXIT_INSTR_OFFSETS
	.align		4
        /*0a08*/ 	.byte	0x04, 0x1c
        /*0a0a*/ 	.short	(.L_49 - .L_48)


	//   ....[0]....
.L_48:
        /*0a0c*/ 	.word	0x00002ff0


	//   ....[1]....
        /*0a10*/ 	.word	0x000034e0


	//   ....[2]....
        /*0a14*/ 	.word	0x00003540


	//   ....[3]....
        /*0a18*/ 	.word	0x00004370


	//   ....[4]....
        /*0a1c*/ 	.word	0x00005180


	//   ....[5]....
        /*0a20*/ 	.word	0x000051c0


	//   ....[6]....
        /*0a24*/ 	.word	0x00008ec0


	//----- nvinfo : EIATTR_MAX_THREADS
	.align		4
.L_49:
        /*0a28*/ 	.byte	0x04, 0x05
        /*0a2a*/ 	.short	(.L_51 - .L_50)
.L_50:
        /*0a2c*/ 	.word	0x00000100
        /*0a30*/ 	.word	0x00000001
        /*0a34*/ 	.word	0x00000001


	//----- nvinfo : EIATTR_CRS_STACK_SIZE
	.align		4
.L_51:
        /*0a38*/ 	.byte	0x04, 0x1e
        /*0a3a*/ 	.short	(.L_53 - .L_52)
.L_52:
        /*0a3c*/ 	.word	0x00000000


	//----- nvinfo : EIATTR_CBANK_PARAM_SIZE
	.align		4
.L_53:
        /*0a40*/ 	.byte	0x03, 0x19
        /*0a42*/ 	.short	0x0800


	//----- nvinfo : EIATTR_PARAM_CBANK
	.align		4
        /*0a44*/ 	.byte	0x04, 0x0a
        /*0a46*/ 	.short	(.L_55 - .L_54)
	.align		4
.L_54:
        /*0a48*/ 	.word	index@(.nv.constant0._ZN7cutlass13device_kernelINS_4gemm6kernel13GemmUniversalIN4cute5tupleIJiiiiEEENS1_10collective13CollectiveMmaINS1_35MainloopSm100TmaUmmaWarpSpecializedILi12ELi2ELi4ENS5_IJNS4_1CILi1EEENSA_ILi8EEESB_EEEEENS5_IJNSA_ILi128EEESF_NSA_ILi64EEEEEENS_12float_e4m3_tENS5_IJlSB_lEEESI_SJ_NS4_8TiledMMAINS4_8MMA_AtomIJNS4_10MMA_TraitsINS4_19SM100_MMA_F8F6F4_SSEJSI_SI_fSF_SF_NS4_17integral_constantINS4_4UMMA5MajorELSQ_0EEESR_NSO_INSP_7ScaleInELSS_0EEEST_EEEEEENS4_6LayoutINS5_IJSB_SB_SB_EEENS5_IJNSA_ILi0EEESY_SY_EEEEENS5_IJNS4_10UnderscoreES11_S11_EEEEENS4_23SM90_TMA_LOAD_MULTICASTENS4_14ComposedLayoutINS4_7SwizzleILi2ELi4ELi3EEENS4_18smem_ptr_flag_bitsILi8EEENSW_INS5_IJSC_SG_EEENS5_IJSG_SB_EEEEEEEvNS4_8identityENS4_13SM90_TMA_LOADES1D_vS1E_EENS_8epilogue10collective18CollectiveEpilogueINS1H_23Sm100TmaWarpSpecializedILi2ELi2ELi64ELb0ELb0EEEJSH_NS5_IJNSW_ISF_SB_EENSW_ISG_SB_EEEEESI_SJ_SI_SJ_NS1H_6fusion15FusionCallbacksIS1L_NS1P_17LinearCombinationISI_fSI_fLNS_15FloatRoundStyleE2EEESH_S1O_JEEENS4_5SM1004TMEM4LOAD26SM100_TMEM_LOAD_32dp32b64xES1F_S1D_NS4_39AutoVectorizingCopyWithAssumedAlignmentILi128EEENS4_14SM90_TMA_STOREES1D_S20_S20_EEEvvEEEEvNT_6ParamsE)
        /*0a4c*/ 	.short	0x0380
        /*0a4e*/ 	.short	0x0800


	//----- nvinfo : EIATTR_SW_WAR
	.align		4
.L_55:
        /*0a50*/ 	.byte	0x04, 0x36
        /*0a52*/ 	.short	(.L_57 - .L_56)
.L_56:
        /*0a54*/ 	.word	0x00000008
.L_57:


//--------------------- .nv.callgraph             --------------------------
	.section	.nv.callgraph,"",@"SHT_CUDA_CALLGRAPH"
	.align	4
	.sectionentsize	8
	.align		4
        /*0000*/ 	.word	0x00000000
	.align		4
        /*0004*/ 	.word	0xffffffff
	.align		4
        /*0008*/ 	.word	index@(_ZN7cutlass13device_kernelINS_4gemm6kernel13GemmUniversalIN4cute5tupleIJiiiiEEENS1_10collective13CollectiveMmaINS1_35MainloopSm100TmaUmmaWarpSpecializedILi12ELi2ELi4ENS5_IJNS4_1CILi1EEENSA_ILi8EEESB_EEEEENS5_IJNSA_ILi128EEESF_NSA_ILi64EEEEEENS_12float_e4m3_tENS5_IJlSB_lEEESI_SJ_NS4_8TiledMMAINS4_8MMA_AtomIJNS4_10MMA_TraitsINS4_19SM100_MMA_F8F6F4_SSEJSI_SI_fSF_SF_NS4_17integral_constantINS4_4UMMA5MajorELSQ_0EEESR_NSO_INSP_7ScaleInELSS_0EEEST_EEEEEENS4_6LayoutINS5_IJSB_SB_SB_EEENS5_IJNSA_ILi0EEESY_SY_EEEEENS5_IJNS4_10UnderscoreES11_S11_EEEEENS4_23SM90_TMA_LOAD_MULTICASTENS4_14ComposedLayoutINS4_7SwizzleILi2ELi4ELi3EEENS4_18smem_ptr_flag_bitsILi8EEENSW_INS5_IJSC_SG_EEENS5_IJSG_SB_EEEEEEEvNS4_8identityENS4_13SM90_TMA_LOADES1D_vS1E_EENS_8epilogue10collective18CollectiveEpilogueINS1H_23Sm100TmaWarpSpecializedILi2ELi2ELi64ELb0ELb0EEEJSH_NS5_IJNSW_ISF_SB_EENSW_ISG_SB_EEEEESI_SJ_SI_SJ_NS1H_6fusion15FusionCallbacksIS1L_NS1P_17LinearCombinationISI_fSI_fLNS_15FloatRoundStyleE2EEESH_S1O_JEEENS4_5SM1004TMEM4LOAD26SM100_TMEM_LOAD_32dp32b64xES1F_S1D_NS4_39AutoVectorizingCopyWithAssumedAlignmentILi128EEENS4_14SM90_TMA_STOREES1D_S20_S20_EEEvvEEEEvNT_6ParamsE)
	.align		4
        /*000c*/ 	.word	index@(__assertfail)
	.align		4
        /*0010*/ 	.word	0x00000000
	.align		4
        /*0014*/ 	.word	0xfffffffe
	.align		4
        /*0018*/ 	.word	0x00000000
	.align		4
        /*001c*/ 	.word	0xfffffffd
	.align		4
        /*0020*/ 	.word	0x00000000
	.align		4
        /*0024*/ 	.word	0xfffffffc


//--------------------- .nv.constant4             --------------------------
	.section	.nv.constant4,"a",@progbits
	.align	8
	.align		8
.nv.constant4:
        /*0000*/ 	.dword	__assertfail
	.align		8
        /*0008*/ 	.dword	__unnamed_1
	.align		8
        /*0010*/ 	.dword	__unnamed_2
	.align		8
        /*0018*/ 	.dword	_ZN40_INTERNAL_522722ba_4_k_cu_4f4675fd_262504cuda3std3__45__cpo5beginE
	.align		8
        /*0020*/ 	.dword	_ZN40_INTERNAL_522722ba_4_k_cu_4f4675fd_262504cuda3std3__45__cpo3endE
	.align		8
        /*0028*/ 	.dword	_ZN40_INTERNAL_522722ba_4_k_cu_4f4675fd_262504cuda3std3__45__cpo6cbeginE
	.align		8
        /*0030*/ 	.dword	_ZN40_INTERNAL_522722ba_4_k_cu_4f4675fd_262504cuda3std3__45__cpo4cendE
	.align		8
        /*0038*/ 	.dword	_ZN40_INTERNAL_522722ba_4_k_cu_4f4675fd_262504cuda3std3__442_GLOBAL__N__522722ba_4_k_cu_4f4675fd_262506ignoreE
	.align		8
        /*0040*/ 	.dword	_ZN40_INTERNAL_522722ba_4_k_cu_4f4675fd_262504cuda3std3__419piecewise_constructE
	.align		8
        /*0048*/ 	.dword	_ZN40_INTERNAL_522722ba_4_k_cu_4f4675fd_262504cuda3std3__48in_placeE
	.align		8
        /*0050*/ 	.dword	_ZN40_INTERNAL_522722ba_4_k_cu_4f4675fd_262504cuda3std6ranges3__45__cpo4swapE
	.align		8
        /*0058*/ 	.dword	_ZN40_INTERNAL_522722ba_4_k_cu_4f4675fd_262504cuda3std6ranges3__45__cpo9iter_moveE
	.align		8
        /*0060*/ 	.dword	_ZN40_INTERNAL_522722ba_4_k_cu_4f4675fd_262504cute7productE
	.align		8
        /*0068*/ 	.dword	_ZN40_INTERNAL_522722ba_4_k_cu_4f4675fd_262504cute1_E
	.align		8
        /*0070*/ 	.dword	$str$25
	.align		8
        /*0078*/ 	.dword	$str$26
	.align		8
        /*0080*/ 	.dword	$str$27
	.align		8
        /*0088*/ 	.dword	$str$28


//--------------------- .text._ZN7cutlass13device_kernelINS_4gemm6kernel13GemmUniversalIN4cute5tupleIJiiiiEEENS1_10collective13CollectiveMmaINS1_35MainloopSm100TmaUmmaWarpSpecializedILi12ELi2ELi4ENS5_IJNS4_1CILi1EEENSA_ILi8EEESB_EEEEENS5_IJNSA_ILi128EEESF_NSA_ILi64EEEEEENS_12float_e4m3_tENS5_IJlSB_lEEESI_SJ_NS4_8TiledMMAINS4_8MMA_AtomIJNS4_10MMA_TraitsINS4_19SM100_MMA_F8F6F4_SSEJSI_SI_fSF_SF_NS4_17integral_constantINS4_4UMMA5MajorELSQ_0EEESR_NSO_INSP_7ScaleInELSS_0EEEST_EEEEEENS4_6LayoutINS5_IJSB_SB_SB_EEENS5_IJNSA_ILi0EEESY_SY_EEEEENS5_IJNS4_10UnderscoreES11_S11_EEEEENS4_23SM90_TMA_LOAD_MULTICASTENS4_14ComposedLayoutINS4_7SwizzleILi2ELi4ELi3EEENS4_18smem_ptr_flag_bitsILi8EEENSW_INS5_IJSC_SG_EEENS5_IJSG_SB_EEEEEEEvNS4_8identityENS4_13SM90_TMA_LOADES1D_vS1E_EENS_8epilogue10collective18CollectiveEpilogueINS1H_23Sm100TmaWarpSpecializedILi2ELi2ELi64ELb0ELb0EEEJSH_NS5_IJNSW_ISF_SB_EENSW_ISG_SB_EEEEESI_SJ_SI_SJ_NS1H_6fusion15FusionCallbacksIS1L_NS1P_17LinearCombinationISI_fSI_fLNS_15FloatRoundStyleE2EEESH_S1O_JEEENS4_5SM1004TMEM4LOAD26SM100_TMEM_LOAD_32dp32b64xES1F_S1D_NS4_39AutoVectorizingCopyWithAssumedAlignmentILi128EEENS4_14SM90_TMA_STOREES1D_S20_S20_EEEvvEEEEvNT_6ParamsE --------------------------
	.section	.text._ZN7cutlass13device_kernelINS_4gemm6kernel13GemmUniversalIN4cute5tupleIJiiiiEEENS1_10collective13CollectiveMmaINS1_35MainloopSm100TmaUmmaWarpSpecializedILi12ELi2ELi4ENS5_IJNS4_1CILi1EEENSA_ILi8EEESB_EEEEENS5_IJNSA_ILi128EEESF_NSA_ILi64EEEEEENS_12float_e4m3_tENS5_IJlSB_lEEESI_SJ_NS4_8TiledMMAINS4_8MMA_AtomIJNS4_10MMA_TraitsINS4_19SM100_MMA_F8F6F4_SSEJSI_SI_fSF_SF_NS4_17integral_constantINS4_4UMMA5MajorELSQ_0EEESR_NSO_INSP_7ScaleInELSS_0EEEST_EEEEEENS4_6LayoutINS5_IJSB_SB_SB_EEENS5_IJNSA_ILi0EEESY_SY_EEEEENS5_IJNS4_10UnderscoreES11_S11_EEEEENS4_23SM90_TMA_LOAD_MULTICASTENS4_14ComposedLayoutINS4_7SwizzleILi2ELi4ELi3EEENS4_18smem_ptr_flag_bitsILi8EEENSW_INS5_IJSC_SG_EEENS5_IJSG_SB_EEEEEEEvNS4_8identityENS4_13SM90_TMA_LOADES1D_vS1E_EENS_8epilogue10collective18CollectiveEpilogueINS1H_23Sm100TmaWarpSpecializedILi2ELi2ELi64ELb0ELb0EEEJSH_NS5_IJNSW_ISF_SB_EENSW_ISG_SB_EEEEESI_SJ_SI_SJ_NS1H_6fusion15FusionCallbacksIS1L_NS1P_17LinearCombinationISI_fSI_fLNS_15FloatRoundStyleE2EEESH_S1O_JEEENS4_5SM1004TMEM4LOAD26SM100_TMEM_LOAD_32dp32b64xES1F_S1D_NS4_39AutoVectorizingCopyWithAssumedAlignmentILi128EEENS4_14SM90_TMA_STOREES1D_S20_S20_EEEvvEEEEvNT_6ParamsE,"ax",@progbits
	.align	128
.text._ZN7cutlass13device_kernelINS_4gemm6kernel13GemmUniversalIN4cute5tupleIJiiiiEEENS1_10collective13CollectiveMmaINS1_35MainloopSm100TmaUmmaWarpSpecializedILi12ELi2ELi4ENS5_IJNS4_1CILi1EEENSA_ILi8EEESB_EEEEENS5_IJNSA_ILi128EEESF_NSA_ILi64EEEEEENS_12float_e4m3_tENS5_IJlSB_lEEESI_SJ_NS4_8TiledMMAINS4_8MMA_AtomIJNS4_10MMA_TraitsINS4_19SM100_MMA_F8F6F4_SSEJSI_SI_fSF_SF_NS4_17integral_constantINS4_4UMMA5MajorELSQ_0EEESR_NSO_INSP_7ScaleInELSS_0EEEST_EEEEEENS4_6LayoutINS5_IJSB_SB_SB_EEENS5_IJNSA_ILi0EEESY_SY_EEEEENS5_IJNS4_10UnderscoreES11_S11_EEEEENS4_23SM90_TMA_LOAD_MULTICASTENS4_14ComposedLayoutINS4_7SwizzleILi2ELi4ELi3EEENS4_18smem_ptr_flag_bitsILi8EEENSW_INS5_IJSC_SG_EEENS5_IJSG_SB_EEEEEEEvNS4_8identityENS4_13SM90_TMA_LOADES1D_vS1E_EENS_8epilogue10collective18CollectiveEpilogueINS1H_23Sm100TmaWarpSpecializedILi2ELi2ELi64ELb0ELb0EEEJSH_NS5_IJNSW_ISF_SB_EENSW_ISG_SB_EEEEESI_SJ_SI_SJ_NS1H_6fusion15FusionCallbacksIS1L_NS1P_17LinearCombinationISI_fSI_fLNS_15FloatRoundStyleE2EEESH_S1O_JEEENS4_5SM1004TMEM4LOAD26SM100_TMEM_LOAD_32dp32b64xES1F_S1D_NS4_39AutoVectorizingCopyWithAssumedAlignmentILi128EEENS4_14SM90_TMA_STOREES1D_S20_S20_EEEvvEEEEvNT_6ParamsE:
        .type           _ZN7cutlass13device_kernelINS_4gemm6kernel13GemmUniversalIN4cute5tupleIJiiiiEEENS1_10collective13CollectiveMmaINS1_35MainloopSm100TmaUmmaWarpSpecializedILi12ELi2ELi4ENS5_IJNS4_1CILi1EEENSA_ILi8EEESB_EEEEENS5_IJNSA_ILi128EEESF_NSA_ILi64EEEEEENS_12float_e4m3_tENS5_IJlSB_lEEESI_SJ_NS4_8TiledMMAINS4_8MMA_AtomIJNS4_10MMA_TraitsINS4_19SM100_MMA_F8F6F4_SSEJSI_SI_fSF_SF_NS4_17integral_constantINS4_4UMMA5MajorELSQ_0EEESR_NSO_INSP_7ScaleInELSS_0EEEST_EEEEEENS4_6LayoutINS5_IJSB_SB_SB_EEENS5_IJNSA_ILi0EEESY_SY_EEEEENS5_IJNS4_10UnderscoreES11_S11_EEEEENS4_23SM90_TMA_LOAD_MULTICASTENS4_14ComposedLayoutINS4_7SwizzleILi2ELi4ELi3EEENS4_18smem_ptr_flag_bitsILi8EEENSW_INS5_IJSC_SG_EEENS5_IJSG_SB_EEEEEEEvNS4_8identityENS4_13SM90_TMA_LOADES1D_vS1E_EENS_8epilogue10collective18CollectiveEpilogueINS1H_23Sm100TmaWarpSpecializedILi2ELi2ELi64ELb0ELb0EEEJSH_NS5_IJNSW_ISF_SB_EENSW_ISG_SB_EEEEESI_SJ_SI_SJ_NS1H_6fusion15FusionCallbacksIS1L_NS1P_17LinearCombinationISI_fSI_fLNS_15FloatRoundStyleE2EEESH_S1O_JEEENS4_5SM1004TMEM4LOAD26SM100_TMEM_LOAD_32dp32b64xES1F_S1D_NS4_39AutoVectorizingCopyWithAssumedAlignmentILi128EEENS4_14SM90_TMA_STOREES1D_S20_S20_EEEvvEEEEvNT_6ParamsE,@function
        .size           _ZN7cutlass13device_kernelINS_4gemm6kernel13GemmUniversalIN4cute5tupleIJiiiiEEENS1_10collective13CollectiveMmaINS1_35MainloopSm100TmaUmmaWarpSpecializedILi12ELi2ELi4ENS5_IJNS4_1CILi1EEENSA_ILi8EEESB_EEEEENS5_IJNSA_ILi128EEESF_NSA_ILi64EEEEEENS_12float_e4m3_tENS5_IJlSB_lEEESI_SJ_NS4_8TiledMMAINS4_8MMA_AtomIJNS4_10MMA_TraitsINS4_19SM100_MMA_F8F6F4_SSEJSI_SI_fSF_SF_NS4_17integral_constantINS4_4UMMA5MajorELSQ_0EEESR_NSO_INSP_7ScaleInELSS_0EEEST_EEEEEENS4_6LayoutINS5_IJSB_SB_SB_EEENS5_IJNSA_ILi0EEESY_SY_EEEEENS5_IJNS4_10UnderscoreES11_S11_EEEEENS4_23SM90_TMA_LOAD_MULTICASTENS4_14ComposedLayoutINS4_7SwizzleILi2ELi4ELi3EEENS4_18smem_ptr_flag_bitsILi8EEENSW_INS5_IJSC_SG_EEENS5_IJSG_SB_EEEEEEEvNS4_8identityENS4_13SM90_TMA_LOADES1D_vS1E_EENS_8epilogue10collective18CollectiveEpilogueINS1H_23Sm100TmaWarpSpecializedILi2ELi2ELi64ELb0ELb0EEEJSH_NS5_IJNSW_ISF_SB_EENSW_ISG_SB_EEEEESI_SJ_SI_SJ_NS1H_6fusion15FusionCallbacksIS1L_NS1P_17LinearCombinationISI_fSI_fLNS_15FloatRoundStyleE2EEESH_S1O_JEEENS4_5SM1004TMEM4LOAD26SM100_TMEM_LOAD_32dp32b64xES1F_S1D_NS4_39AutoVectorizingCopyWithAssumedAlignmentILi128EEENS4_14SM90_TMA_STOREES1D_S20_S20_EEEvvEEEEvNT_6ParamsE,(.L_x_175 - _ZN7cutlass13device_kernelINS_4gemm6kernel13GemmUniversalIN4cute5tupleIJiiiiEEENS1_10collective13CollectiveMmaINS1_35MainloopSm100TmaUmmaWarpSpecializedILi12ELi2ELi4ENS5_IJNS4_1CILi1EEENSA_ILi8EEESB_EEEEENS5_IJNSA_ILi128EEESF_NSA_ILi64EEEEEENS_12float_e4m3_tENS5_IJlSB_lEEESI_SJ_NS4_8TiledMMAINS4_8MMA_AtomIJNS4_10MMA_TraitsINS4_19SM100_MMA_F8F6F4_SSEJSI_SI_fSF_SF_NS4_17integral_constantINS4_4UMMA5MajorELSQ_0EEESR_NSO_INSP_7ScaleInELSS_0EEEST_EEEEEENS4_6LayoutINS5_IJSB_SB_SB_EEENS5_IJNSA_ILi0EEESY_SY_EEEEENS5_IJNS4_10UnderscoreES11_S11_EEEEENS4_23SM90_TMA_LOAD_MULTICASTENS4_14ComposedLayoutINS4_7SwizzleILi2ELi4ELi3EEENS4_18smem_ptr_flag_bitsILi8EEENSW_INS5_IJSC_SG_EEENS5_IJSG_SB_EEEEEEEvNS4_8identityENS4_13SM90_TMA_LOADES1D_vS1E_EENS_8epilogue10collective18CollectiveEpilogueINS1H_23Sm100TmaWarpSpecializedILi2ELi2ELi64ELb0ELb0EEEJSH_NS5_IJNSW_ISF_SB_EENSW_ISG_SB_EEEEESI_SJ_SI_SJ_NS1H_6fusion15FusionCallbacksIS1L_NS1P_17LinearCombinationISI_fSI_fLNS_15FloatRoundStyleE2EEESH_S1O_JEEENS4_5SM1004TMEM4LOAD26SM100_TMEM_LOAD_32dp32b64xES1F_S1D_NS4_39AutoVectorizingCopyWithAssumedAlignmentILi128EEENS4_14SM90_TMA_STOREES1D_S20_S20_EEEvvEEEEvNT_6ParamsE)
        .other          _ZN7cutlass13device_kernelINS_4gemm6kernel13GemmUniversalIN4cute5tupleIJiiiiEEENS1_10collective13CollectiveMmaINS1_35MainloopSm100TmaUmmaWarpSpecializedILi12ELi2ELi4ENS5_IJNS4_1CILi1EEENSA_ILi8EEESB_EEEEENS5_IJNSA_ILi128EEESF_NSA_ILi64EEEEEENS_12float_e4m3_tENS5_IJlSB_lEEESI_SJ_NS4_8TiledMMAINS4_8MMA_AtomIJNS4_10MMA_TraitsINS4_19SM100_MMA_F8F6F4_SSEJSI_SI_fSF_SF_NS4_17integral_constantINS4_4UMMA5MajorELSQ_0EEESR_NSO_INSP_7ScaleInELSS_0EEEST_EEEEEENS4_6LayoutINS5_IJSB_SB_SB_EEENS5_IJNSA_ILi0EEESY_SY_EEEEENS5_IJNS4_10UnderscoreES11_S11_EEEEENS4_23SM90_TMA_LOAD_MULTICASTENS4_14ComposedLayoutINS4_7SwizzleILi2ELi4ELi3EEENS4_18smem_ptr_flag_bitsILi8EEENSW_INS5_IJSC_SG_EEENS5_IJSG_SB_EEEEEEEvNS4_8identityENS4_13SM90_TMA_LOADES1D_vS1E_EENS_8epilogue10collective18CollectiveEpilogueINS1H_23Sm100TmaWarpSpecializedILi2ELi2ELi64ELb0ELb0EEEJSH_NS5_IJNSW_ISF_SB_EENSW_ISG_SB_EEEEESI_SJ_SI_SJ_NS1H_6fusion15FusionCallbacksIS1L_NS1P_17LinearCombinationISI_fSI_fLNS_15FloatRoundStyleE2EEESH_S1O_JEEENS4_5SM1004TMEM4LOAD26SM100_TMEM_LOAD_32dp32b64xES1F_S1D_NS4_39AutoVectorizingCopyWithAssumedAlignmentILi128EEENS4_14SM90_TMA_STOREES1D_S20_S20_EEEvvEEEEvNT_6ParamsE,@"STO_CUDA_ENTRY STV_DEFAULT"
_ZN7cutlass13device_kernelINS_4gemm6kernel13GemmUniversalIN4cute5tupleIJiiiiEEENS1_10collective13CollectiveMmaINS1_35MainloopSm100TmaUmmaWarpSpecializedILi12ELi2ELi4ENS5_IJNS4_1CILi1EEENSA_ILi8EEESB_EEEEENS5_IJNSA_ILi128EEESF_NSA_ILi64EEEEEENS_12float_e4m3_tENS5_IJlSB_lEEESI_SJ_NS4_8TiledMMAINS4_8MMA_AtomIJNS4_10MMA_TraitsINS4_19SM100_MMA_F8F6F4_SSEJSI_SI_fSF_SF_NS4_17integral_constantINS4_4UMMA5MajorELSQ_0EEESR_NSO_INSP_7ScaleInELSS_0EEEST_EEEEEENS4_6LayoutINS5_IJSB_SB_SB_EEENS5_IJNSA_ILi0EEESY_SY_EEEEENS5_IJNS4_10UnderscoreES11_S11_EEEEENS4_23SM90_TMA_LOAD_MULTICASTENS4_14ComposedLayoutINS4_7SwizzleILi2ELi4ELi3EEENS4_18smem_ptr_flag_bitsILi8EEENSW_INS5_IJSC_SG_EEENS5_IJSG_SB_EEEEEEEvNS4_8identityENS4_13SM90_TMA_LOADES1D_vS1E_EENS_8epilogue10collective18CollectiveEpilogueINS1H_23Sm100TmaWarpSpecializedILi2ELi2ELi64ELb0ELb0EEEJSH_NS5_IJNSW_ISF_SB_EENSW_ISG_SB_EEEEESI_SJ_SI_SJ_NS1H_6fusion15FusionCallbacksIS1L_NS1P_17LinearCombinationISI_fSI_fLNS_15FloatRoundStyleE2EEESH_S1O_JEEENS4_5SM1004TMEM4LOAD26SM100_TMEM_LOAD_32dp32b64xES1F_S1D_NS4_39AutoVectorizingCopyWithAssumedAlignmentILi128EEENS4_14SM90_TMA_STOREES1D_S20_S20_EEEvvEEEEvNT_6ParamsE:
[----:B------:R-:W1:Y:S01]  /*0000*/  LDC R1, c[0x0][0x37c] ;  /* 0x0000df00ff017b82 */ /* 0x000e620000000800 */
[----:B------:R-:W2:Y:S01]  /*0010*/  S2R R170, SR_TID.X ;  /* 0x0000000000aa7919 */ /* 0x000ea20000002100 */
[----:B------:R-:W3:Y:S01]  /*0020*/  LDCU.64 UR8, c[0x0][0x890] ;  /* 0x00011200ff0877ac */ /* 0x000ee20008000a00 */
[----:B------:R-:W-:Y:S02]  /*0030*/  PRMT R158, RZ, 0x7610, R158 ;  /* 0x00007610ff9e7816 */ /* 0x000fe4000000009e */
[----:B------:R-:W-:Y:S01]  /*0040*/  ELECT P3, URZ, PT ;  /* 0x0000000000ff782f */ /* 0x000fe20003860000 */
[----:B---3--:R-:W-:-:S04]  /*0050*/  UISETP.NE.U32.AND UP0, UPT, UR8, URZ, UPT ;  /* 0x000000ff0800728c */ /* 0x008fc8000bf05070 */
[----:B------:R-:W-:Y:S01]  /*0060*/  UISETP.NE.AND.EX UP0, UPT, UR9, URZ, UPT, UP0 ;  /* 0x000000ff0900728c */ /* 0x000fe2000bf05300 */
[----:B--2---:R-:W-:-:S05]  /*0070*/  SHF.R.U32.HI R159, RZ, 0x5, R170 ;  /* 0x00000005ff9f7819 */ /* 0x004fca00000116aa */
[----:B------:R-:W2:Y:S02]  /*0080*/  SHFL.IDX PT, R0, R159, RZ, 0x1f ;  /* 0x00001fff9f007589 */ /* 0x000ea400000e0000 */
[----:B--2---:R-:W-:Y:S01]  /*0090*/  R2UR UR17, R0 ;  /* 0x00000000001172ca */ /* 0x004fe200000e0000 */
[----:B-1----:R-:W-:-:S14]  /*00a0*/  BRA.U UP0, `(.L_x_0) ;  /* 0x0000000100307547 */ /* 0x002fdc000b800000 */
[----:B------:R-:W1:Y:S02]  /*00b0*/  LDCU.64 UR4, c[0x0][0x888] ;  /* 0x00011100ff0477ac */ /* 0x000e640008000a00 */
[----:B-1----:R-:W-:-:S04]  /*00c0*/  UISETP.NE.U32.AND UP0, UPT, UR4, URZ, UPT ;  /* 0x000000ff0400728c */ /* 0x002fc8000bf05070 */
[----:B------:R-:W-:-:S09]  /*00d0*/  UISETP.NE.AND.EX UP0, UPT, UR5, URZ, UPT, UP0 ;  /* 0x000000ff0500728c */ /* 0x000fd2000bf05300 */
[----:B------:R-:W-:Y:S05]  /*00e0*/  BRA.U !UP0, `(.L_x_1) ;  /* 0x0000000108147547 */ /* 0x000fea000b800000 */
[----:B------:R-:W1:Y:S01]  /*00f0*/  LDC.64 R2, c[0x0][0x888] ;  /* 0x00022200ff027b82 */ /* 0x000e620000000a00 */
[----:B------:R-:W1:Y:S02]  /*0100*/  LDCU.64 UR4, c[0x0][0x358] ;  /* 0x00006b00ff0477ac */ /* 0x000e640008000a00 */
[----:B-1----:R1:W5:Y:S01]  /*0110*/  LDG.E R73, desc[UR4][R2.64] ;  /* 0x0000000402497981 */ /* 0x002362000c1e1900 */
[----:B------:R-:W-:Y:S01]  /*0120*/  HFMA2 R158, -RZ, RZ, 0, 5.9604644775390625e-08 ;  /* 0x00000001ff9e7431 */ /* 0x000fe200000001ff */
[----:B------:R-:W-:Y:S05]  /*0130*/  BRA `(.L_x_0) ;  /* 0x00000000000c7947 */ /* 0x000fea0003800000 */
.L_x_1:
[----:B------:R-:W1:Y:S01]  /*0140*/  LDCU UR4, c[0x0][0x880] ;  /* 0x00011000ff0477ac */ /* 0x000e620008000800 */
[----:B------:R-:W-:Y:S01]  /*0150*/  HFMA2 R158, -RZ, RZ, 0, 5.9604644775390625e-08 ;  /* 0x00000001ff9e7431 */ /* 0x000fe200000001ff */
[----:B-1----:R-:W-:-:S07]  /*0160*/  MOV R73, UR4 ;  /* 0x0000000400497c02 */ /* 0x002fce0008000f00 */
.L_x_0:
[----:B------:R-:W2:Y:S02]  /*0170*/  LDCU.64 UR4, c[0x0][0x8b0] ;  /* 0x00011600ff0477ac */ /* 0x000ea40008000a00 */
[----:B--2---:R-:W-:-:S04]  /*0180*/  UISETP.NE.U32.AND UP0, UPT, UR4, URZ, UPT ;  /* 0x000000ff0400728c */ /* 0x004fc8000bf05070 */
[----:B------:R-:W-:-:S09]  /*0190*/  UISETP.NE.AND.EX UP0, UPT, UR5, URZ, UPT, UP0 ;  /* 0x000000ff0500728c */ /* 0x000fd2000bf05300 */
[----:B------:R-:W-:Y:S05]  /*01a0*/  BRA.U UP0, `(.L_x_2) ;  /* 0x0000000100287547 */ /* 0x000fea000b800000 */
[----:B------:R-:W2:Y:S02]  /*01b0*/  LDCU.64 UR4, c[0x0][0x8a8] ;  /* 0x00011500ff0477ac */ /* 0x000ea40008000a00 */
[----:B--2---:R-:W-:-:S04]  /*01c0*/  UISETP.NE.U32.AND UP0, UPT, UR4, URZ, UPT ;  /* 0x000000ff0400728c */ /* 0x004fc8000bf05070 */
[----:B------:R-:W-:-:S09]  /*01d0*/  UISETP.NE.AND.EX UP0, UPT, UR5, URZ, UPT, UP0 ;  /* 0x000000ff0500728c */ /* 0x000fd2000bf05300 */
[----:B------:R-:W-:Y:S05]  /*01e0*/  BRA.U !UP0, `(.L_x_3) ;  /* 0x0000000108107547 */ /* 0x000fea000b800000 */
[----:B------:R-:W2:Y:S01]  /*01f0*/  LDC.64 R70, c[0x0][0x8a8] ;  /* 0x00022a00ff467b82 */ /* 0x000ea20000000a00 */
[----:B------:R-:W2:Y:S02]  /*0200*/  LDCU.64 UR4, c[0x0][0x358] ;  /* 0x00006b00ff0477ac */ /* 0x000ea40008000a00 */
[----:B--2---:R2:W5:Y:S01]  /*0210*/  LDG.E R70, desc[UR4][R70.64] ;  /* 0x0000000446467981 */ /* 0x004562000c1e1900 */
[----:B------:R-:W-:Y:S05]  /*0220*/  BRA `(.L_x_2) ;  /* 0x0000000000087947 */ /* 0x000fea0003800000 */
.L_x_3:
[----:B------:R-:W2:Y:S02]  /*0230*/  LDCU UR4, c[0x0][0x8a0] ;  /* 0x00011400ff0477ac */ /* 0x000ea40008000800 */
[----:B--2---:R-:W-:Y:S02]  /*0240*/  MOV R70, UR4 ;  /* 0x0000000400467c02 */ /* 0x004fe40008000f00 */
.L_x_2:
[----:B------:R-:W-:Y:S01]  /*0250*/  IMAD.U32 R0, RZ, RZ, UR17 ;  /* 0x00000011ff007e24 */ /* 0x000fe2000f8e00ff */
[----:B------:R-:W-:Y:S04]  /*0260*/  BSSY.RECONVERGENT B0, `(.L_x_4) ;  /* 0x000000c000007945 */ /* 0x000fe80003800200 */
[C---:B------:R-:W-:Y:S02]  /*0270*/  ISETP.NE.OR P1, PT, R0.reuse, 0x1, !P3 ;  /* 0x000000010000780c */ /* 0x040fe40005f25670 */
[----:B------:R-:W-:-:S11]  /*0280*/  ISETP.NE.OR P0, PT, R0, 0x3, !P3 ;  /* 0x000000030000780c */ /* 0x000fd60005f05670 */
[----:B------:R-:W-:Y:S05]  /*0290*/  @P1 BRA `(.L_x_5) ;  /* 0x0000000000201947 */ /* 0x000fea0003800000 */
[----:B------:R-:W3:Y:S02]  /*02a0*/  LDCU.64 UR4, c[0x0][0x348] ;  /* 0x00006900ff0477ac */ /* 0x000ee40008000a00 */
[----:B---3--:R-:W-:Y:S02]  /*02b0*/  UIADD3 UR6, UP1, UPT, UR4, 0x80, URZ ;  /* 0x0000008004067890 */ /* 0x008fe4000ff3e0ff */
[----:B------:R-:W-:Y:S02]  /*02c0*/  UIADD3 UR4, UP0, UPT, UR4, 0x180, URZ ;  /* 0x0000018004047890 */ /* 0x000fe4000ff1e0ff */
[----:B------:R-:W-:Y:S02]  /*02d0*/  UIADD3.X UR7, UPT, UPT, URZ, UR5, URZ, UP1, !UPT ;  /* 0x00000005ff077290 */ /* 0x000fe40008ffe4ff */
[----:B------:R-:W-:-:S07]  /*02e0*/  UIADD3.X UR5, UPT, UPT, URZ, UR5, URZ, UP0, !UPT ;  /* 0x00000005ff057290 */ /* 0x000fce00087fe4ff */
[----:B------:R3:W-:Y:S02]  /*02f0*/  UTMACCTL.PF [UR6] ;  /* 0x00000000060079b9 */ /* 0x0007e40008040000 */
[----:B------:R3:W-:Y:S02]  /*0300*/  UTMACCTL.PF [UR4] ;  /* 0x00000000040079b9 */ /* 0x0007e40008040000 */
[----:B---3--:R-:W-:Y:S01]  /*0310*/  NOP ;  /* 0x0000000000007918 */ /* 0x008fe20000000000 */
.L_x_5:
[----:B------:R-:W-:Y:S05]  /*0320*/  BSYNC.RECONVERGENT B0 ;  /* 0x0000000000007941 */ /* 0x000fea0003800200 */
.L_x_4:
[----:B------:R-:W-:Y:S04]  /*0330*/  BSSY.RECONVERGENT B0, `(.L_x_6) ;  /* 0x000000a000007945 */ /* 0x000fe80003800200 */
        /* <DEDUP_REMOVED lines=9> */
.L_x_7:
[----:B------:R-:W-:Y:S05]  /*03d0*/  BSYNC.RECONVERGENT B0 ;  /* 0x0000000000007941 */ /* 0x000fea0003800200 */
.L_x_6:
[----:B------:R-:W3:Y:S01]  /*03e0*/  LDCU.64 UR4, c[0x0][0x888] ;  /* 0x00011100ff0477ac */ /* 0x000ee20008000a00 */
[----:B------:R-:W-:Y:S02]  /*03f0*/  UISETP.EQ.U32.AND UP1, UPT, UR8, URZ, UPT ;  /* 0x000000ff0800728c */ /* 0x000fe4000bf22070 */
[----:B------:R-:W-:Y:S02]  /*0400*/  UPLOP3.LUT UP3, UPT, UPT, UPT, UPT, 0x80, 0x8 ;  /* 0x000000000008789c */ /* 0x000fe40003f6f070 */
[----:B---3--:R-:W-:-:S04]  /*0410*/  UISETP.NE.U32.AND UP0, UPT, UR4, URZ, UPT ;  /* 0x000000ff0400728c */ /* 0x008fc8000bf05070 */
[----:B------:R-:W-:-:S04]  /*0420*/  UISETP.NE.AND.EX UP0, UPT, UR5, URZ, UPT, UP0 ;  /* 0x000000ff0500728c */ /* 0x000fc8000bf05300 */
[----:B------:R-:W-:-:S04]  /*0430*/  UISETP.EQ.OR.EX UP2, UPT, UR9, URZ, !UP0, UP1 ;  /* 0x000000ff0900728c */ /* 0x000fc8000c742710 */
[----:B------:R-:W-:-:S06]  /*0440*/  UP2UR UR4, UPR, URZ, 0x4 ;  /* 0x00000004ff047883 */ /* 0x000fcc0008000000 */
[----:B------:R-:W-:Y:S01]  /*0450*/  MOV R161, UR4 ;  /* 0x0000000400a17c02 */ /* 0x000fe20008000f00 */
[----:B------:R-:W-:Y:S06]  /*0460*/  BRA.U !UP2, `(.L_x_8) ;  /* 0x000000010a207547 */ /* 0x000fec000b800000 */
[----:B------:R-:W-:Y:S01]  /*0470*/  UISETP.NE.U32.AND UP1, UPT, UR8, URZ, UPT ;  /* 0x000000ff0800728c */ /* 0x000fe2000bf25070 */
[----:B-----5:R-:W-:Y:S01]  /*0480*/  FSETP.NEU.AND P0, PT, R73, RZ, PT ;  /* 0x000000ff4900720b */ /* 0x020fe20003f0d000 */
[----:B------:R-:W-:Y:S02]  /*0490*/  USEL UR4, URZ, 0xffffffff, UP0 ;  /* 0xffffffffff047887 */ /* 0x000fe40008000000 */
[----:B------:R-:W-:-:S10]  /*04a0*/  UISETP.NE.AND.EX UP1, UPT, UR9, URZ, UPT, UP1 ;  /* 0x000000ff0900728c */ /* 0x000fd4000bf25310 */
[----:B------:R-:W-:Y:S01]  /*04b0*/  VOTEU.ANY UP0, P0 ;  /* 0x0000000000ff7886 */ /* 0x000fe20000000100 */
[----:B------:R-:W-:-:S04]  /*04c0*/  @!UP1 USEL UR4, URZ, 0xffffffff, UP0 ;  /* 0xffffffffff049887 */ /* 0x000fc80008000000 */
[----:B------:R-:W-:-:S04]  /*04d0*/  ULOP3.LUT UR4, UR4, 0x1, URZ, 0xc0, !UPT ;  /* 0x0000000104047892 */ /* 0x000fc8000f8ec0ff */
[----:B------:R-:W-:-:S11]  /*04e0*/  UISETP.NE.U32.AND UP3, UPT, UR4, 0x1, UPT ;  /* 0x000000010400788c */ /* 0x000fd6000bf65070 */
.L_x_8:
[----:B-1----:R-:W1:Y:S01]  /*04f0*/  SHFL.IDX PT, R2, R159, RZ, 0x1f ;  /* 0x00001fff9f027589 */ /* 0x002e6200000e0000 */
[----:B------:R-:W-:-:S04]  /*0500*/  UISETP.NE.AND UP0, UPT, UR17, 0x2, UPT ;  /* 0x000000021100788c */ /* 0x000fc8000bf05270 */
[----:B------:R-:W-:Y:S01]  /*0510*/  USEL UR37, URZ, 0x1, UP0 ;  /* 0x00000001ff257887 */ /* 0x000fe20008000000 */
[----:B-1----:R-:W-:-:S13]  /*0520*/  ISETP.NE.AND P0, PT, R2, RZ, PT ;  /* 0x000000ff0200720c */ /* 0x002fda0003f05270 */
[----:B------:R-:W-:Y:S05]  /*0530*/  @P0 BRA `(.L_x_9) ;  /* 0x0000000000a40947 */ /* 0x000fea0003800000 */
[----:B------:R-:W-:Y:S01]  /*0540*/  ELECT P0, URZ, PT ;  /* 0x0000000000ff782f */ /* 0x000fe20003800000 */
[----:B------:R-:W-:-:S12]  /*0550*/  BSSY.RECONVERGENT B0, `(.L_x_9) ;  /* 0x0000027000007945 */ /* 0x000fd80003800200 */
[----:B------:R-:W-:Y:S05]  /*0560*/  @!P0 BRA `(.L_x_10) ;  /* 0x0000000000948947 */ /* 0x000fea0003800000 */
[----:B------:R-:W1:Y:S01]  /*0570*/  S2UR UR4, SR_CgaCtaId ;  /* 0x00000000000479c3 */ /* 0x000e620000008800 */
[----:B------:R-:W-:Y:S01]  /*0580*/  UMOV UR5, 0x400 ;  /* 0x0000040000057882 */ /* 0x000fe20000000000 */
[----:B------:R-:W-:Y:S01]  /*0590*/  UMOV UR8, 0x1 ;  /* 0x0000000100087882 */ /* 0x000fe20000000000 */
[----:B------:R-:W-:Y:S01]  /*05a0*/  UMOV UR6, 0x8 ;  /* 0x0000000800067882 */ /* 0x000fe20000000000 */
[----:B------:R-:W-:-:S04]  /*05b0*/  UIADD3 UR8, UPT, UPT, -UR8, 0x100000, URZ ;  /* 0x0010000008087890 */ /* 0x000fc8000fffe1ff */
[----:B------:R-:W-:Y:S02]  /*05c0*/  USHF.L.U32 UR9, UR8, 0xb, URZ ;  /* 0x0000000b08097899 */ /* 0x000fe400080006ff */
[----:B------:R-:W-:Y:S02]  /*05d0*/  USHF.L.U32 UR8, UR8, 0x1, URZ ;  /* 0x0000000108087899 */ /* 0x000fe400080006ff */
[----:B------:R-:W-:-:S04]  /*05e0*/  UIADD3 UR6, UPT, UPT, -UR6, 0x100000, URZ ;  /* 0x0010000006067890 */ /* 0x000fc8000fffe1ff */
[----:B------:R-:W-:Y:S02]  /*05f0*/  USHF.L.U32 UR7, UR6, 0xb, URZ ;  /* 0x0000000b06077899 */ /* 0x000fe400080006ff */
[----:B------:R-:W-:Y:S02]  /*0600*/  USHF.L.U32 UR6, UR6, 0x1, URZ ;  /* 0x0000000106067899 */ /* 0x000fe400080006ff */
[----:B-1----:R-:W-:Y:S01]  /*0610*/  ULEA UR4, UR4, UR5, 0x18 ;  /* 0x0000000504047291 */ /* 0x002fe2000f8ec0ff */
[----:B------:R-:W1:Y:S11]  /*0620*/  FENCE.VIEW.ASYNC.S ;  /* 0x00000000000073c6 */ /* 0x000e760000000000 */
[----:B-1----:R1:W3:Y:S01]  /*0630*/  SYNCS.EXCH.64 URZ, [UR4], UR8 ;  /* 0x0000000804ff75b2 */ /* 0x0022e20008000100 */
[----:B------:R1:W4:Y:S01]  /*0640*/  SYNCS.EXCH.64 URZ, [UR4+0x60], UR6 ;  /* 0x0000600604ff75b2 */ /* 0x0003220008000100 */
[----:B------:R1:W1:Y:S01]  /*0650*/  SYNCS.EXCH.64 URZ, [UR4+0x8], UR8 ;  /* 0x0000080804ff75b2 */ /* 0x0002620008000100 */
        /* <DEDUP_REMOVED lines=21> */
[----:B---3--:R-:W-:Y:S01]  /*07b0*/  NOP ;  /* 0x0000000000007918 */ /* 0x008fe20000000000 */
.L_x_10:
[----:B-1----:R-:W-:Y:S05]  /*07c0*/  BSYNC.RECONVERGENT B0 ;  /* 0x0000000000007941 */ /* 0x002fea0003800200 */
.L_x_9:
[----:B------:R-:W1:Y:S01]  /*07d0*/  SHFL.IDX PT, R2, R159, RZ, 0x1f ;  /* 0x00001fff9f027589 */ /* 0x000e6200000e0000 */
[----:B------:R-:W-:Y:S01]  /*07e0*/  NOP ;  /* 0x0000000000007918 */ /* 0x000fe20000000000 */
[----:B-1----:R-:W-:-:S13]  /*07f0*/  ISETP.NE.AND P0, PT, R2, 0x1, PT ;  /* 0x000000010200780c */ /* 0x002fda0003f05270 */
[----:B------:R-:W-:Y:S05]  /*0800*/  @P0 BRA `(.L_x_11) ;  /* 0x0000000000480947 */ /* 0x000fea0003800000 */
        /* <DEDUP_REMOVED lines=9> */
[----:B------:R-:W-:Y:S01]  /*08a0*/  USHF.L.U32 UR6, UR6, 0x1, URZ ;  /* 0x0000000106067899 */ /* 0x000fe200080006ff */
[----:B------:R-:W-:Y:S01]  /*08b0*/  ELECT P0, URZ, PT ;  /* 0x0000000000ff782f */ /* 0x000fe20003800000 */
[----:B-1----:R-:W-:Y:S01]  /*08c0*/  ULEA UR4, UR4, UR5, 0x18 ;  /* 0x0000000504047291 */ /* 0x002fe2000f8ec0ff */
[----:B------:R-:W1:Y:S11]  /*08d0*/  FENCE.VIEW.ASYNC.S ;  /* 0x00000000000073c6 */ /* 0x000e760000000000 */
[----:B-1----:R1:W3:Y:S01]  /*08e0*/  SYNCS.EXCH.64 URZ, [UR4+0xc0], UR8 ;  /* 0x0000c00804ff75b2 */ /* 0x0022e20008000100 */
[----:B------:R1:W1:Y:S01]  /*08f0*/  SYNCS.EXCH.64 URZ, [UR4+0xd0], UR6 ;  /* 0x0000d00604ff75b2 */ /* 0x0002620008000100 */
[----:B------:R1:W1:Y:S01]  /*0900*/  SYNCS.EXCH.64 URZ, [UR4+0xc8], UR8 ;  /* 0x0000c80804ff75b2 */ /* 0x0002620008000100 */
[----:B------:R1:W1:Y:S01]  /*0910*/  SYNCS.EXCH.64 URZ, [UR4+0xd8], UR6 ;  /* 0x0000d80604ff75b2 */ /* 0x0002620008000100 */
[----:B------:R-:W-:Y:S01]  /*0920*/  NOP ;  /* 0x0000000000007918 */ /* 0x000fe20000000000 */
.L_x_11:
[----:B------:R-:W2:Y:S01]  /*0930*/  SHFL.IDX PT, R2, R159, RZ, 0x1f ;  /* 0x00001fff9f027589 */ /* 0x000ea200000e0000 */
[----:B------:R-:W-:Y:S01]  /*0940*/  NOP ;  /* 0x0000000000007918 */ /* 0x000fe20000000000 */
[----:B--2---:R-:W-:-:S13]  /*0950*/  ISETP.NE.AND P0, PT, R2, 0x3, PT ;  /* 0x000000030200780c */ /* 0x004fda0003f05270 */
[----:B------:R-:W-:Y:S05]  /*0960*/  @P0 BRA `(.L_x_12) ;  /* 0x0000000000300947 */ /* 0x000fea0003800000 */
[----:B-1----:R-:W1:Y:S01]  /*0970*/  S2UR UR6, SR_CgaCtaId ;  /* 0x00000000000679c3 */ /* 0x002e620000008800 */
[----:B------:R-:W-:Y:S01]  /*0980*/  UMOV UR4, 0x400 ;  /* 0x0000040000047882 */ /* 0x000fe20000000000 */
[----:B------:R-:W-:Y:S01]  /*0990*/  UMOV UR5, 0x20 ;  /* 0x0000002000057882 */ /* 0x000fe20000000000 */
[----:B------:R-:W-:Y:S01]  /*09a0*/  ELECT P0, URZ, PT ;  /* 0x0000000000ff782f */ /* 0x000fe20003800000 */
[----:B-1----:R-:W-:Y:S02]  /*09b0*/  ULEA UR6, UR6, UR4, 0x18 ;  /* 0x0000000406067291 */ /* 0x002fe4000f8ec0ff */
[----:B------:R-:W-:-:S04]  /*09c0*/  UIADD3 UR4, UPT, UPT, -UR5, 0x100000, URZ ;  /* 0x0010000005047890 */ /* 0x000fc8000fffe1ff */
[----:B------:R-:W-:Y:S02]  /*09d0*/  USHF.L.U32 UR5, UR4, 0xb, URZ ;  /* 0x0000000b04057899 */ /* 0x000fe400080006ff */
[----:B------:R-:W-:Y:S01]  /*09e0*/  USHF.L.U32 UR4, UR4, 0x1, URZ ;  /* 0x0000000104047899 */ /* 0x000fe200080006ff */
[----:B------:R-:W1:Y:S11]  /*09f0*/  FENCE.VIEW.ASYNC.S ;  /* 0x00000000000073c6 */ /* 0x000e760000000000 */
[----:B-1----:R2:W1:Y:S01]  /*0a00*/  SYNCS.EXCH.64 URZ, [UR6+0xe0], UR4 ;  /* 0x0000e00406ff75b2 */ /* 0x0024620008000100 */
[----:B------:R2:W1:Y:S02]  /*0a10*/  SYNCS.EXCH.64 URZ, [UR6+0xe8], UR4 ;  /* 0x0000e80406ff75b2 */ /* 0x0004640008000100 */
[----:B--2---:R-:W-:Y:S01]  /*0a20*/  NOP ;  /* 0x0000000000007918 */ /* 0x004fe20000000000 */
.L_x_12:
[----:B------:R-:W2:Y:S01]  /*0a30*/  SHFL.IDX PT, R2, R159, RZ, 0x1f ;  /* 0x00001fff9f027589 */ /* 0x000ea200000e0000 */
[----:B------:R-:W-:Y:S01]  /*0a40*/  NOP ;  /* 0x0000000000007918 */ /* 0x000fe20000000000 */
[----:B--2---:R-:W-:-:S13]  /*0a50*/  ISETP.NE.AND P0, PT, R2, 0x4, PT ;  /* 0x000000040200780c */ /* 0x004fda0003f05270 */
[----:B------:R-:W-:Y:S05]  /*0a60*/  @P0 BRA `(.L_x_13) ;  /* 0x00000000004c0947 */ /* 0x000fea0003800000 */
[----:B-1----:R-:W1:Y:S01]  /*0a70*/  S2UR UR6, SR_CgaCtaId ;  /* 0x00000000000679c3 */ /* 0x002e620000008800 */
[----:B------:R-:W-:Y:S01]  /*0a80*/  UMOV UR4, 0x720 ;  /* 0x0000072000047882 */ /* 0x000fe20000000000 */
[----:B------:R-:W-:Y:S01]  /*0a90*/  UMOV UR5, 0x400 ;  /* 0x0000040000057882 */ /* 0x000fe20000000000 */
[----:B------:R-:W-:Y:S01]  /*0aa0*/  USEL UR4, UR4, 0x620, UP3 ;  /* 0x0000062004047887 */ /* 0x000fe20009800000 */
[----:B------:R-:W-:Y:S01]  /*0ab0*/  UMOV UR8, 0x1 ;  /* 0x0000000100087882 */ /* 0x000fe20000000000 */
[----:B------:R-:W-:Y:S01]  /*0ac0*/  ELECT P0, URZ, PT ;  /* 0x0000000000ff782f */ /* 0x000fe20003800000 */
[----:B------:R-:W-:-:S04]  /*0ad0*/  UIADD3 UR8, UPT, UPT, -UR8, 0x100000, URZ ;  /* 0x0010000008087890 */ /* 0x000fc8000fffe1ff */
[----:B------:R-:W-:Y:S02]  /*0ae0*/  USHF.L.U32 UR9, UR8, 0xb, URZ ;  /* 0x0000000b08097899 */ /* 0x000fe400080006ff */
[----:B------:R-:W-:Y:S02]  /*0af0*/  USHF.L.U32 UR8, UR8, 0x1, URZ ;  /* 0x0000000108087899 */ /* 0x000fe400080006ff */
[----:B-1----:R-:W-:Y:S02]  /*0b00*/  ULEA UR6, UR6, UR5, 0x18 ;  /* 0x0000000506067291 */ /* 0x002fe4000f8ec0ff */
[----:B------:R-:W-:-:S04]  /*0b10*/  UIADD3 UR4, UPT, UPT, -UR4, 0x100000, URZ ;  /* 0x0010000004047890 */ /* 0x000fc8000fffe1ff */
[----:B------:R-:W-:Y:S02]  /*0b20*/  USHF.L.U32 UR5, UR4, 0xb, URZ ;  /* 0x0000000b04057899 */ /* 0x000fe400080006ff */
[----:B------:R-:W-:Y:S01]  /*0b30*/  USHF.L.U32 UR4, UR4, 0x1, URZ ;  /* 0x0000000104047899 */ /* 0x000fe200080006ff */
[----:B------:R-:W1:Y:S03]  /*0b40*/  FENCE.VIEW.ASYNC.S ;  /* 0x00000000000073c6 */ /* 0x000e660000000000 */
[----:B-1----:R2:W1:Y:S08]  /*0b50*/  SYNCS.EXCH.64 URZ, [UR6+0xf0], UR8 ;  /* 0x0000f00806ff75b2 */ /* 0x0024700008000100 */
[----:B------:R2:W1:Y:S01]  /*0b60*/  SYNCS.EXCH.64 URZ, [UR6+0x100], UR4 ;  /* 0x0001000406ff75b2 */ /* 0x0004620008000100 */
[----:B------:R2:W1:Y:S01]  /*0b70*/  SYNCS.EXCH.64 URZ, [UR6+0xf8], UR8 ;  /* 0x0000f80806ff75b2 */ /* 0x0004620008000100 */
[----:B------:R2:W1:Y:S02]  /*0b80*/  SYNCS.EXCH.64 URZ, [UR6+0x108], UR4 ;  /* 0x0001080406ff75b2 */ /* 0x0004640008000100 */
[----:B--2---:R-:W-:Y:S01]  /*0b90*/  NOP ;  /* 0x0000000000007918 */ /* 0x004fe20000000000 */
.L_x_13:
[----:B------:R-:W2:Y:S01]  /*0ba0*/  SHFL.IDX PT, R2, R159, RZ, 0x1f ;  /* 0x00001fff9f027589 */ /* 0x000ea200000e0000 */
[----:B------:R-:W-:Y:S01]  /*0bb0*/  NOP ;  /* 0x0000000000007918 */ /* 0x000fe20000000000 */
[----:B--2---:R-:W-:-:S13]  /*0bc0*/  ISETP.NE.AND P0, PT, R2, 0x5, PT ;  /* 0x000000050200780c */ /* 0x004fda0003f05270 */
[----:B------:R-:W-:Y:S05]  /*0bd0*/  @P0 BRA `(.L_x_14) ;  /* 0x0000000000580947 */ /* 0x000fea0003800000 */
[----:B-1----:R-:W1:Y:S01]  /*0be0*/  S2UR UR4, SR_CgaCtaId ;  /* 0x00000000000479c3 */ /* 0x002e620000008800 */
        /* <DEDUP_REMOVED lines=12> */
[----:B-1----:R2:W1:Y:S01]  /*0cb0*/  SYNCS.EXCH.64 URZ, [UR4+0x110], UR8 ;  /* 0x0001100804ff75b2 */ /* 0x0024620008000100 */
[----:B------:R2:W1:Y:S01]  /*0cc0*/  SYNCS.EXCH.64 URZ, [UR4+0x130], UR6 ;  /* 0x0001300604ff75b2 */ /* 0x0004620008000100 */
[----:B------:R2:W1:Y:S01]  /*0cd0*/  SYNCS.EXCH.64 URZ, [UR4+0x118], UR8 ;  /* 0x0001180804ff75b2 */ /* 0x0004620008000100 */
[----:B------:R2:W1:Y:S01]  /*0ce0*/  SYNCS.EXCH.64 URZ, [UR4+0x138], UR6 ;  /* 0x0001380604ff75b2 */ /* 0x0004620008000100 */
[----:B------:R2:W1:Y:S01]  /*0cf0*/  SYNCS.EXCH.64 URZ, [UR4+0x120], UR8 ;  /* 0x0001200804ff75b2 */ /* 0x0004620008000100 */
[----:B------:R2:W1:Y:S01]  /*0d00*/  SYNCS.EXCH.64 URZ, [UR4+0x140], UR6 ;  /* 0x0001400604ff75b2 */ /* 0x0004620008000100 */
[----:B------:R2:W1:Y:S01]  /*0d10*/  SYNCS.EXCH.64 URZ, [UR4+0x128], UR8 ;  /* 0x0001280804ff75b2 */ /* 0x0004620008000100 */
[----:B------:R2:W1:Y:S02]  /*0d20*/  SYNCS.EXCH.64 URZ, [UR4+0x148], UR6 ;  /* 0x0001480604ff75b2 */ /* 0x0004640008000100 */
[----:B--2---:R-:W-:Y:S01]  /*0d30*/  NOP ;  /* 0x0000000000007918 */ /* 0x004fe20000000000 */
.L_x_14:
[----:B------:R-:W2:Y:S01]  /*0d40*/  SHFL.IDX PT, R2, R159, RZ, 0x1f ;  /* 0x00001fff9f027589 */ /* 0x000ea200000e0000 */
[----:B------:R-:W1:Y:S01]  /*0d50*/  S2UR UR45, SR_CgaCtaId ;  /* 0x00000000002d79c3 */ /* 0x000e620000008800 */
[----:B------:R-:W-:Y:S01]  /*0d60*/  NOP ;  /* 0x0000000000007918 */ /* 0x000fe20000000000 */
[----:B--2---:R-:W-:-:S13]  /*0d70*/  ISETP.NE.AND P0, PT, R2, 0x3, PT ;  /* 0x000000030200780c */ /* 0x004fda0003f05270 */
[----:B-1----:R-:W-:Y:S05]  /*0d80*/  @P0 BRA `(.L_x_15) ;  /* 0x0000000000340947 */ /* 0x002fea0003800000 */
[----:B------:R-:W-:Y:S01]  /*0d90*/  UMOV UR4, 0x400 ;  /* 0x0000040000047882 */ /* 0x000fe20000000000 */
[----:B------:R-:W-:Y:S01]  /*0da0*/  UMOV UR6, 0x20 ;  /* 0x0000002000067882 */ /* 0x000fe20000000000 */
[----:B------:R-:W-:Y:S02]  /*0db0*/  ULEA UR4, UR45, UR4, 0x18 ;  /* 0x000000042d047291 */ /* 0x000fe4000f8ec0ff */
[----:B------:R-:W-:-:S04]  /*0dc0*/  UIADD3 UR6, UPT, UPT, -UR6, 0x100000, URZ ;  /* 0x0010000006067890 */ /* 0x000fc8000fffe1ff */
[----:B------:R-:W-:Y:S02]  /*0dd0*/  USHF.L.U32 UR7, UR6, 0xb, URZ ;  /* 0x0000000b06077899 */ /* 0x000fe400080006ff */
[----:B------:R-:W-:Y:S01]  /*0de0*/  USHF.L.U32 UR6, UR6, 0x1, URZ ;  /* 0x0000000106067899 */ /* 0x000fe200080006ff */
[----:B------:R-:W-:Y:S01]  /*0df0*/  ELECT P0, URZ, PT ;  /* 0x0000000000ff782f */ /* 0x000fe20003800000 */
[----:B------:R-:W1:Y:S10]  /*0e00*/  FENCE.VIEW.ASYNC.S ;  /* 0x00000000000073c6 */ /* 0x000e740000000000 */
[----:B-1----:R1:W2:Y:S01]  /*0e10*/  SYNCS.EXCH.64 URZ, [UR4+0x150], UR6 ;  /* 0x0001500604ff75b2 */ /* 0x0022a20008000100 */
[----:B------:R1:W1:Y:S01]  /*0e20*/  SYNCS.EXCH.64 URZ, [UR4+0x160], UR6 ;  /* 0x0001600604ff75b2 */ /* 0x0002620008000100 */
[----:B------:R1:W1:Y:S01]  /*0e30*/  SYNCS.EXCH.64 URZ, [UR4+0x158], UR6 ;  /* 0x0001580604ff75b2 */ /* 0x0002620008000100 */
[----:B------:R1:W1:Y:S01]  /*0e40*/  SYNCS.EXCH.64 URZ, [UR4+0x168], UR6 ;  /* 0x0001680604ff75b2 */ /* 0x0002620008000100 */
[----:B------:R-:W-:Y:S01]  /*0e50*/  NOP ;  /* 0x0000000000007918 */ /* 0x000fe20000000000 */
.L_x_15:
[----:B-1----:R-:W1:Y:S01]  /*0e60*/  LDCU UR4, c[0x0][0x36c] ;  /* 0x00006d80ff0477ac */ /* 0x002e620008000800 */
[----:B------:R-:W-:Y:S01]  /*0e70*/  ISETP.NE.OR P3, PT, R0, 0x2, !P3 ;  /* 0x000000020000780c */ /* 0x000fe20005f65670 */
[----:B------:R-:W-:Y:S01]  /*0e80*/  NOP ;  /* 0x0000000000007918 */ /* 0x000fe20000000000 */
[----:B------:R-:W-:Y:S01]  /*0e90*/  LOP3.LUT R0, R170, 0x1f, RZ, 0xc0, !PT ;  /* 0x0000001faa007812 */ /* 0x000fe200078ec0ff */
[----:B------:R-:W-:Y:S02]  /*0ea0*/  UISETP.NE.AND UP4, UPT, UR17, URZ, UPT ;  /* 0x000000ff1100728c */ /* 0x000fe4000bf85270 */
[----:B-1----:R-:W-:-:S09]  /*0eb0*/  UISETP.EQ.U32.AND UP5, UPT, UR4, 0x1, UPT ;  /* 0x000000010400788c */ /* 0x002fd2000bfa2070 */
[----:B------:R-:W-:Y:S05]  /*0ec0*/  BRA.U !UP5, `(.L_x_16) ;  /* 0x000000010d087547 */ /* 0x000fea000b800000 */
[----:B--234-:R-:W-:Y:S01]  /*0ed0*/  UCGABAR_ARV ;  /* 0x00000000000079c7 */ /* 0x01cfe20008000000 */
[----:B------:R-:W-:Y:S05]  /*0ee0*/  BRA `(.L_x_17) ;  /* 0x0000000000047947 */ /* 0x000fea0003800000 */
.L_x_16:
[----:B--234-:R-:W-:Y:S01]  /*0ef0*/  NOP ;  /* 0x0000000000007918 */ /* 0x01cfe20000000000 */
.L_x_17:
[----:B------:R-:W1:Y:S01]  /*0f00*/  S2UR UR7, SR_CTAID.X ;  /* 0x00000000000779c3 */ /* 0x000e620000002500 */
[----:B------:R-:W-:-:S05]  /*0f10*/  CS2R.32 R160, SR_CgaSize ;  /* 0x0000000000a07805 */ /* 0x000fca0000008a00 */
[----:B------:R-:W-:-:S05]  /*0f20*/  IMAD R160, R160, -0xa0, RZ ;  /* 0xffffff60a0a07824 */ /* 0x000fca00078e02ff */
[----:B------:R-:W-:-:S14]  /*0f30*/  R2UR UR5, R160 ;  /* 0x00000000a00572ca */ /* 0x000fdc00000e0000 */
[----:B------:R-:W2:Y:S01]  /*0f40*/  LDCU UR5, c[0x0][UR5+0x2b0] ;  /* 0x00005600050577ac */ /* 0x000ea20008000800 */
[----:B------:R-:W-:-:S05]  /*0f50*/  CS2R.32 R160, SR_CgaSize ;  /* 0x0000000000a07805 */ /* 0x000fca0000008a00 */
[----:B------:R-:W-:-:S05]  /*0f60*/  IMAD R160, R160, -0xa0, RZ ;  /* 0xffffff60a0a07824 */ /* 0x000fca00078e02ff */
[----:B------:R-:W-:-:S14]  /*0f70*/  R2UR UR4, R160 ;  /* 0x00000000a00472ca */ /* 0x000fdc00000e0000 */
[----:B------:R-:W3:Y:S01]  /*0f80*/  LDCU UR4, c[0x0][UR4+0x2b4] ;  /* 0x00005680040477ac */ /* 0x000ee20008000800 */
[----:B------:R-:W4:Y:S01]  /*0f90*/  S2UR UR8, SR_CTAID.Y ;  /* 0x00000000000879c3 */ /* 0x000f220000002600 */
[----:B------:R-:W-:-:S05]  /*0fa0*/  CS2R.32 R160, SR_CgaSize ;  /* 0x0000000000a07805 */ /* 0x000fca0000008a00 */
[----:B------:R-:W-:-:S05]  /*0fb0*/  IMAD R160, R160, -0xa0, RZ ;  /* 0xffffff60a0a07824 */ /* 0x000fca00078e02ff */
[----:B------:R-:W-:-:S14]  /*0fc0*/  R2UR UR9, R160 ;  /* 0x00000000a00972ca */ /* 0x000fdc00000e0000 */
[----:B------:R-:W3:Y:S01]  /*0fd0*/  LDCU UR9, c[0x0][UR9+0x2a0] ;  /* 0x00005400090977ac */ /* 0x000ee20008000800 */
[----:B------:R-:W3:Y:S01]  /*0fe0*/  LDCU UR21, c[0x0][0xb24] ;  /* 0x00016480ff1577ac */ /* 0x000ee20008000800 */
[----:B------:R-:W1:Y:S01]  /*0ff0*/  S2UR UR36, SR_CTAID.Z ;  /* 0x00000000002479c3 */ /* 0x000e620000002700 */
[----:B------:R-:W-:-:S05]  /*1000*/  CS2R.32 R160, SR_CgaSize ;  /* 0x0000000000a07805 */ /* 0x000fca0000008a00 */
[----:B------:R-:W-:-:S05]  /*1010*/  IMAD R160, R160, -0xa0, RZ ;  /* 0xffffff60a0a07824 */ /* 0x000fca00078e02ff */
[----:B------:R-:W-:-:S14]  /*1020*/  R2UR UR63, R160 ;  /* 0x00000000a03f72ca */ /* 0x000fdc00000e0000 */
[----:B------:R-:W3:Y:S01]  /*1030*/  LDCU UR63, c[0x0][UR63+0x2a4] ;  /* 0x000054803f3f77ac */ /* 0x000ee20008000800 */
[----:B------:R-:W3:Y:S01]  /*1040*/  LDCU UR42, c[0x0][0xb24] ;  /* 0x00016480ff2a77ac */ /* 0x000ee20008000800 */
[----:B-1----:R-:W-:Y:S01]  /*1050*/  I2FP.F32.U32 R3, UR7 ;  /* 0x0000000700037c45 */ /* 0x002fe20008201000 */
[----:B------:R-:W1:Y:S04]  /*1060*/  LDCU UR28, c[0x0][0xb30] ;  /* 0x00016600ff1c77ac */ /* 0x000e680008000800 */
[----:B--2---:R-:W-:Y:S01]  /*1070*/  FMUL R3, R3, UR5 ;  /* 0x0000000503037c20 */ /* 0x004fe20008400000 */
[----:B------:R-:W-:Y:S01]  /*1080*/  USHF.L.U32 UR26, UR45, 0xa, URZ ;  /* 0x0000000a2d1a7899 */ /* 0x000fe200080006ff */
[----:B----4-:R-:W-:Y:S01]  /*1090*/  I2FP.F32.U32 R2, UR8 ;  /* 0x0000000800027c45 */ /* 0x010fe20008201000 */
[----:B---3--:R-:W-:-:S03]  /*10a0*/  UISETP.GE.AND UP2, UPT, UR21, 0x1, UPT ;  /* 0x000000011500788c */ /* 0x008fc6000bf46270 */
[----:B------:R-:W2:Y:S01]  /*10b0*/  F2I.U32.TRUNC.NTZ R3, R3 ;  /* 0x0000000300037305 */ /* 0x000ea2000020f000 */
[----:B------:R-:W-:Y:S01]  /*10c0*/  UMOV UR16, UR7 ;  /* 0x0000000700107c82 */ /* 0x000fe20008000000 */
[----:B------:R-:W-:Y:S01]  /*10d0*/  FMUL R2, R2, UR4 ;  /* 0x0000000402027c20 */ /* 0x000fe20008400000 */
[----:B------:R-:W-:-:S05]  /*10e0*/  UMOV UR20, UR8 ;  /* 0x0000000800147c82 */ /* 0x000fca0008000000 */
[----:B------:R-:W3:Y:S01]  /*10f0*/  F2I.U32.TRUNC.NTZ R2, R2 ;  /* 0x0000000200027305 */ /* 0x000ee2000020f000 */
[----:B--2---:R-:W-:Y:S02]  /*1100*/  R2UR UR4, R3 ;  /* 0x00000000030472ca */ /* 0x004fe400000e0000 */
[----:B---3--:R-:W-:Y:S02]  /*1110*/  R2UR UR6, R2 ;  /* 0x00000000020672ca */ /* 0x008fe400000e0000 */
[----:B------:R-:W-:-:S09]  /*1120*/  PRMT R2, RZ, 0x7610, R2 ;  /* 0x00007610ff027816 */ /* 0x000fd20000000002 */
[----:B------:R-:W-:-:S04]  /*1130*/  UIADD3 UR5, UPT, UPT, -UR4, URZ, URZ ;  /* 0x000000ff04057290 */ /* 0x000fc8000fffe1ff */
[----:B------:R-:W-:Y:S02]  /*1140*/  UIMAD UR5, UR9, UR5, UR7 ;  /* 0x00000005090572a4 */ /* 0x000fe4000f8e0207 */
[----:B------:R-:W-:-:S04]  /*1150*/  UIADD3 UR4, UPT, UPT, -UR6, URZ, URZ ;  /* 0x000000ff06047290 */ /* 0x000fc8000fffe1ff */
[----:B------:R-:W-:Y:S01]  /*1160*/  IMAD.U32 R160, RZ, RZ, UR5 ;  /* 0x00000005ffa07e24 */ /* 0x000fe2000f8e00ff */
[----:B------:R-:W-:Y:S01]  /*1170*/  UIMAD UR63, UR63, UR4, UR8 ;  /* 0x000000043f3f72a4 */ /* 0x000fe2000f8e0208 */
[----:B-1----:R-:W-:Y:S11]  /*1180*/  BRA.U UP4, `(.L_x_18) ;  /* 0x00000001047c7547 */ /* 0x002ff6000b800000 */
[----:B------:R-:W-:Y:S01]  /*1190*/  UISETP.NE.AND UP0, UPT, UR63, 0x1, UPT ;  /* 0x000000013f00788c */ /* 0x000fe2000bf05270 */
[----:B------:R-:W-:Y:S01]  /*11a0*/  R2UR UR8, R160 ;  /* 0x00000000a00872ca */ /* 0x000fe200000e0000 */
[----:B------:R-:W-:Y:S02]  /*11b0*/  UISETP.NE.AND UP1, UPT, UR63, 0x2, UPT ;  /* 0x000000023f00788c */ /* 0x000fe4000bf25270 */
[----:B------:R-:W-:Y:S02]  /*11c0*/  USEL UR5, URZ, 0x2, UP0 ;  /* 0x00000002ff057887 */ /* 0x000fe40008000000 */
[----:B------:R-:W-:Y:S02]  /*11d0*/  UISETP.NE.AND UP0, UPT, UR63, 0x3, UPT ;  /* 0x000000033f00788c */ /* 0x000fe4000bf05270 */
[----:B------:R-:W-:Y:S02]  /*11e0*/  USEL UR4, URZ, 0x4, UP1 ;  /* 0x00000004ff047887 */ /* 0x000fe40008800000 */
[----:B------:R-:W-:-:S02]  /*11f0*/  UISETP.NE.AND UP1, UPT, UR63, 0x4, UPT ;  /* 0x000000043f00788c */ /* 0x000fc4000bf25270 */
[----:B------:R-:W-:Y:S02]  /*1200*/  USEL UR7, URZ, 0x8, UP0 ;  /* 0x00000008ff077887 */ /* 0x000fe40008000000 */
[----:B------:R-:W-:Y:S02]  /*1210*/  UISETP.NE.AND UP0, UPT, UR63, 0x5, UPT ;  /* 0x000000053f00788c */ /* 0x000fe4000bf05270 */
[----:B------:R-:W-:Y:S02]  /*1220*/  USEL UR6, URZ, 0x10, UP1 ;  /* 0x00000010ff067887 */ /* 0x000fe40008800000 */
[----:B------:R-:W-:Y:S02]  /*1230*/  UISETP.NE.AND UP1, UPT, UR63, 0x6, UPT ;  /* 0x000000063f00788c */ /* 0x000fe4000bf25270 */
[----:B------:R-:W-:Y:S02]  /*1240*/  USEL UR11, URZ, 0x20, UP0 ;  /* 0x00000020ff0b7887 */ /* 0x000fe40008000000 */
[----:B------:R-:W-:-:S02]  /*1250*/  UISETP.NE.AND UP0, UPT, UR63, 0x7, UPT ;  /* 0x000000073f00788c */ /* 0x000fc4000bf05270 */
[----:B------:R-:W-:Y:S02]  /*1260*/  USEL UR12, URZ, 0x40, UP1 ;  /* 0x00000040ff0c7887 */ /* 0x000fe40008800000 */
[----:B------:R-:W-:Y:S02]  /*1270*/  UISETP.NE.AND UP1, UPT, UR63, URZ, UPT ;  /* 0x000000ff3f00728c */ /* 0x000fe4000bf25270 */
[----:B------:R-:W-:Y:S02]  /*1280*/  USEL UR13, URZ, 0x80, UP0 ;  /* 0x00000080ff0d7887 */ /* 0x000fe40008000000 */
[----:B------:R-:W-:Y:S02]  /*1290*/  UISETP.NE.AND UP0, UPT, UR8, URZ, UPT ;  /* 0x000000ff0800728c */ /* 0x000fe4000bf05270 */
[----:B------:R-:W-:Y:S02]  /*12a0*/  UISETP.EQ.OR UP1, UPT, UR8, URZ, !UP1 ;  /* 0x000000ff0800728c */ /* 0x000fe4000cf22670 */
[----:B------:R-:W-:-:S02]  /*12b0*/  USEL UR9, UR5, 0x2, UP0 ;  /* 0x0000000205097887 */ /* 0x000fc40008000000 */
[----:B------:R-:W-:Y:S02]  /*12c0*/  USEL UR4, UR4, 0x4, UP0 ;  /* 0x0000000404047887 */ /* 0x000fe40008000000 */
[----:B------:R-:W-:Y:S02]  /*12d0*/  USEL UR5, URZ, 0x1, !UP1 ;  /* 0x00000001ff057887 */ /* 0x000fe4000c800000 */
[----:B------:R-:W-:Y:S02]  /*12e0*/  USEL UR10, UR7, 0x8, UP0 ;  /* 0x00000008070a7887 */ /* 0x000fe40008000000 */
[----:B------:R-:W-:Y:S02]  /*12f0*/  USEL UR8, UR6, 0x10, UP0 ;  /* 0x0000001006087887 */ /* 0x000fe40008000000 */
[----:B------:R-:W-:Y:S02]  /*1300*/  UIADD3 UR4, UPT, UPT, UR4, UR9, UR5 ;  /* 0x0000000904047290 */ /* 0x000fe4000fffe005 */
[----:B------:R-:W-:-:S02]  /*1310*/  USEL UR7, UR11, 0x20, UP0 ;  /* 0x000000200b077887 */ /* 0x000fc40008000000 */
[----:B------:R-:W-:Y:S02]  /*1320*/  USEL UR6, UR12, 0x40, UP0 ;  /* 0x000000400c067887 */ /* 0x000fe40008000000 */
[----:B------:R-:W-:Y:S02]  /*1330*/  UIADD3 UR4, UPT, UPT, UR8, UR10, UR4 ;  /* 0x0000000a08047290 */ /* 0x000fe4000fffe004 */
[----:B------:R-:W-:Y:S02]  /*1340*/  USEL UR5, UR13, 0x80, UP0 ;  /* 0x000000800d057887 */ /* 0x000fe40008000000 */
[----:B------:R-:W-:-:S04]  /*1350*/  UIADD3 UR4, UPT, UPT, UR6, UR7, UR4 ;  /* 0x0000000706047290 */ /* 0x000fc8000fffe004 */
[----:B------:R-:W-:-:S06]  /*1360*/  UIADD3 UR4, UPT, UPT, UR4, UR5, URZ ;  /* 0x0000000504047290 */ /* 0x000fcc000fffe0ff */
[----:B------:R-:W-:Y:S02]  /*1370*/  MOV R2, UR4 ;  /* 0x0000000400027c02 */ /* 0x000fe40008000f00 */
.L_x_18:
[----:B------:R-:W-:Y:S05]  /*1380*/  BRA.U !UP2, `(.L_x_19) ;  /* 0x000000010ad47547 */ /* 0x000fea000b800000 */
[----:B------:R-:W1:Y:S01]  /*1390*/  LDCU.128 UR12, c[0x0][0xb10] ;  /* 0x00016200ff0c77ac */ /* 0x000e620008000c00 */
[----:B------:R-:W2:Y:S01]  /*13a0*/  LDCU UR6, c[0x0][0x370] ;  /* 0x00006e00ff0677ac */ /* 0x000ea20008000800 */
[----:B------:R-:W3:Y:S01]  /*13b0*/  LDCU UR5, c[0x0][0x374] ;  /* 0x00006e80ff0577ac */ /* 0x000ee20008000800 */
[----:B------:R-:W4:Y:S01]  /*13c0*/  LDCU UR27, c[0x0][0xb0c] ;  /* 0x00016180ff1b77ac */ /* 0x000f220008000800 */
[----:B------:R-:W4:Y:S01]  /*13d0*/  LDCU UR4, c[0x0][0xb20] ;  /* 0x00016400ff0477ac */ /* 0x000f220008000800 */
[----:B------:R-:W4:Y:S01]  /*13e0*/  LDCU.64 UR8, c[0x0][0xb28] ;  /* 0x00016500ff0877ac */ /* 0x000f220008000a00 */
[----:B-1----:R-:W-:Y:S02]  /*13f0*/  UISETP.NE.AND UP0, UPT, UR14, 0x1, UPT ;  /* 0x000000010e00788c */ /* 0x002fe4000bf05270 */
[----:B---3--:R-:W-:Y:S02]  /*1400*/  UIMAD.WIDE.U32 UR10, UR5, UR15, URZ ;  /* 0x0000000f050a72a5 */ /* 0x008fe4000f8e00ff */
[----:B--2---:R-:W-:-:S02]  /*1410*/  UIMAD.WIDE.U32 UR22, UR6, UR12, URZ ;  /* 0x0000000c061672a5 */ /* 0x004fc4000f8e00ff */
[----:B----4-:R-:W-:Y:S02]  /*1420*/  UISETP.NE.AND UP1, UPT, UR27, 0x1, UPT ;  /* 0x000000011b00788c */ /* 0x010fe4000bf25270 */
[----:B------:R-:W-:Y:S01]  /*1430*/  UISETP.NE.AND UP2, UPT, UR21, 0x1, UPT ;  /* 0x000000011500788c */ /* 0x000fe2000bf45270 */
[----:B------:R-:W-:Y:S02]  /*1440*/  UMOV UR10, UR11 ;  /* 0x0000000b000a7c82 */ /* 0x000fe40008000000 */
[----:B------:R-:W-:Y:S01]  /*1450*/  UMOV UR22, UR23 ;  /* 0x0000001700167c82 */ /* 0x000fe20008000000 */
[----:B------:R-:W-:Y:S02]  /*1460*/  @UP0 USHF.R.U32.HI UR5, URZ, UR4, UR10 ;  /* 0x00000004ff050299 */ /* 0x000fe4000801160a */
[----:B------:R-:W-:Y:S02]  /*1470*/  UIMAD.WIDE.U32 UR24, UR20, UR15, URZ ;  /* 0x0000000f141872a5 */ /* 0x000fe4000f8e00ff */
[----:B------:R-:W-:-:S02]  /*1480*/  UIMAD.WIDE.U32 UR10, UR5, UR8, URZ ;  /* 0x00000008050a72a5 */ /* 0x000fc4000f8e00ff */
[----:B------:R-:W-:Y:S02]  /*1490*/  @UP1 USHF.R.U32.HI UR6, URZ, UR13, UR22 ;  /* 0x0000000dff061299 */ /* 0x000fe40008011616 */
[----:B------:R-:W-:Y:S02]  /*14a0*/  UIMAD.WIDE.U32 UR18, UR16, UR12, URZ ;  /* 0x0000000c101272a5 */ /* 0x000fe4000f8e00ff */
[----:B------:R-:W-:Y:S01]  /*14b0*/  UIMAD.WIDE.U32 UR22, UR6, UR8, URZ ;  /* 0x00000008061672a5 */ /* 0x000fe2000f8e00ff */
[----:B------:R-:W-:Y:S01]  /*14c0*/  UMOV UR24, UR25 ;  /* 0x0000001900187c82 */ /* 0x000fe20008000000 */
[----:B------:R-:W-:Y:S01]  /*14d0*/  UMOV UR10, UR11 ;  /* 0x0000000b000a7c82 */ /* 0x000fe20008000000 */
[----:B------:R-:W-:Y:S02]  /*14e0*/  USHF.R.U32.HI UR24, URZ, UR4, UR24 ;  /* 0x00000004ff187299 */ /* 0x000fe40008011618 */
[----:B------:R-:W-:Y:S02]  /*14f0*/  @UP2 USHF.R.U32.HI UR5, URZ, UR9, UR10 ;  /* 0x00000009ff052299 */ /* 0x000fe4000801160a */
[----:B------:R-:W-:Y:S01]  /*1500*/  UMOV UR7, UR23 ;  /* 0x0000001700077c82 */ /* 0x000fe20008000000 */
[----:B------:R-:W-:Y:S01]  /*1510*/  UMOV UR18, UR19 ;  /* 0x0000001300127c82 */ /* 0x000fe20008000000 */
[----:B------:R-:W-:-:S02]  /*1520*/  @UP2 USHF.R.U32.HI UR6, URZ, UR9, UR7 ;  /* 0x00000009ff062299 */ /* 0x000fc40008011607 */
[----:B------:R-:W-:Y:S02]  /*1530*/  USHF.R.U32.HI UR13, URZ, UR13, UR18 ;  /* 0x0000000dff0d7299 */ /* 0x000fe40008011612 */
[----:B------:R-:W-:Y:S02]  /*1540*/  USEL UR4, UR20, UR24, !UP0 ;  /* 0x0000001814047287 */ /* 0x000fe4000c000000 */
[----:B------:R-:W-:Y:S02]  /*1550*/  UIMAD UR7, UR5, UR21, URZ ;  /* 0x00000015050772a4 */ /* 0x000fe4000f8e02ff */
[----:B------:R-:W-:Y:S02]  /*1560*/  USEL UR5, UR16, UR13, !UP1 ;  /* 0x0000000d10057287 */ /* 0x000fe4000c800000 */
[----:B------:R-:W-:Y:S02]  /*1570*/  UIMAD UR12, UR6, UR21, URZ ;  /* 0x00000015060c72a4 */ /* 0x000fe4000f8e02ff */
[----:B------:R-:W-:-:S02]  /*1580*/  UISETP.GE.AND UP0, UPT, UR4, UR7, UPT ;  /* 0x000000070400728c */ /* 0x000fc4000bf06270 */
[----:B------:R-:W-:Y:S02]  /*1590*/  UIMAD.WIDE.U32 UR10, UR4, UR8, URZ ;  /* 0x00000008040a72a5 */ /* 0x000fe4000f8e00ff */
[----:B------:R-:W-:Y:S02]  /*15a0*/  UISETP.GE.OR UP0, UPT, UR5, UR12, UP0 ;  /* 0x0000000c0500728c */ /* 0x000fe40008706670 */
[----:B------:R-:W-:Y:S02]  /*15b0*/  UIMAD.WIDE.U32 UR12, UR5, UR8, URZ ;  /* 0x00000008050c72a5 */ /* 0x000fe4000f8e00ff */
[----:B------:R-:W-:Y:S01]  /*15c0*/  UIADD3 UR10, UPT, UPT, -UR4, URZ, URZ ;  /* 0x000000ff040a7290 */ /* 0x000fe2000fffe1ff */
[----:B------:R-:W-:Y:S01]  /*15d0*/  UMOV UR8, UR11 ;  /* 0x0000000b00087c82 */ /* 0x000fe20008000000 */
[----:B------:R-:W-:Y:S02]  /*15e0*/  UIADD3 UR11, UPT, UPT, -UR5, URZ, URZ ;  /* 0x000000ff050b7290 */ /* 0x000fe4000fffe1ff */
[----:B------:R-:W-:-:S03]  /*15f0*/  USHF.R.U32.HI UR8, URZ, UR9, UR8 ;  /* 0x00000009ff087299 */ /* 0x000fc60008011608 */
[----:B------:R-:W-:Y:S01]  /*1600*/  @!UP0 UMOV UR7, UR13 ;  /* 0x0000000d00078c82 */ /* 0x000fe20008000000 */
[----:B------:R-:W-:Y:S02]  /*1610*/  UIMAD UR20, UR14, UR10, UR20 ;  /* 0x0000000a0e1472a4 */ /* 0x000fe4000f8e0214 */
[----:B------:R-:W-:Y:S02]  /*1620*/  USEL UR8, UR4, UR8, !UP2 ;  /* 0x0000000804087287 */ /* 0x000fe4000d000000 */
[----:B------:R-:W-:Y:S02]  /*1630*/  @!UP0 USHF.R.U32.HI UR7, URZ, UR9, UR7 ;  /* 0x00000009ff078299 */ /* 0x000fe40008011607 */
[----:B------:R-:W-:Y:S02]  /*1640*/  UIADD3 UR9, UPT, UPT, -UR8, URZ, URZ ;  /* 0x000000ff08097290 */ /* 0x000fe4000fffe1ff */
[----:B------:R-:W-:Y:S02]  /*1650*/  @!UP0 USEL UR7, UR5, UR7, !UP2 ;  /* 0x0000000705078287 */ /* 0x000fe4000d000000 */
[----:B------:R-:W-:-:S02]  /*1660*/  UIMAD UR9, UR21, UR9, UR4 ;  /* 0x00000009150972a4 */ /* 0x000fc4000f8e0204 */
[----:B------:R-:W-:Y:S02]  /*1670*/  @!UP0 UIADD3 UR8, UPT, UPT, UR8, -UR7, URZ ;  /* 0x8000000708088290 */ /* 0x000fe4000fffe0ff */
[----:B------:R-:W-:Y:S02]  /*1680*/  @!UP0 UIMAD UR6, UR9, UR6, UR7 ;  /* 0x00000006090682a4 */ /* 0x000fe4000f8e0207 */
[----:B------:R-:W-:Y:S02]  /*1690*/  @!UP0 UIMAD UR4, UR8, UR21, UR5 ;  /* 0x00000015080482a4 */ /* 0x000fe4000f8e0205 */
[----:B------:R-:W-:Y:S02]  /*16a0*/  UIMAD UR16, UR27, UR11, UR16 ;  /* 0x0000000b1b1072a4 */ /* 0x000fe4000f8e0210 */
[----:B------:R-:W-:Y:S01]  /*16b0*/  UIMAD UR20, UR4, UR14, UR20 ;  /* 0x0000000e041472a4 */ /* 0x000fe2000f8e0214 */
[----:B------:R-:W-:Y:S02]  /*16c0*/  @!UP0 UMOV UR5, UR6 ;  /* 0x0000000600058c82 */ /* 0x000fe40008000000 */
[----:B------:R-:W-:-:S12]  /*16d0*/  UIMAD UR16, UR5, UR27, UR16 ;  /* 0x0000001b051072a4 */ /* 0x000fd8000f8e0210 */
.L_x_19:
[----:B------:R-:W-:Y:S02]  /*16e0*/  UISETP.NE.AND UP1, UPT, UR28, 0x1, UPT ;  /* 0x000000011c00788c */ /* 0x000fe4000bf25270 */
[----:B------:R-:W-:Y:S02]  /*16f0*/  UISETP.NE.AND UP0, UPT, UR17, 0x2, UPT ;  /* 0x000000021100788c */ /* 0x000fe4000bf05270 */
[----:B------:R-:W-:-:S05]  /*1700*/  ULOP3.LUT UR21, UR26, 0x1c00, URZ, 0xc0, !UPT ;  /* 0x00001c001a157892 */ /* 0x000fca000f8ec0ff */
[----:B------:R-:W-:Y:S07]  /*1710*/  BRA.U UP1, `(.L_x_20) ;  /* 0x0000000101447547 */ /* 0x000fee000b800000 */
[----:B------:R-:W1:Y:S01]  /*1720*/  LDCU.128 UR8, c[0x0][0xb10] ;  /* 0x00016200ff0877ac */ /* 0x000e620008000c00 */
[----:B------:R-:W2:Y:S01]  /*1730*/  LDCU UR12, c[0x0][0xb0c] ;  /* 0x00016180ff0c77ac */ /* 0x000ea20008000800 */
[----:B------:R-:W3:Y:S01]  /*1740*/  LDCU UR13, c[0x0][0xb20] ;  /* 0x00016400ff0d77ac */ /* 0x000ee20008000800 */
[----:B-1----:R-:W-:Y:S02]  /*1750*/  UIMAD.WIDE.U32 UR6, UR16, UR8, URZ ;  /* 0x00000008100672a5 */ /* 0x002fe4000f8e00ff */
[----:B------:R-:W-:Y:S02]  /*1760*/  UIMAD.WIDE.U32 UR4, UR20, UR11, URZ ;  /* 0x0000000b140472a5 */ /* 0x000fe4000f8e00ff */
[----:B--2---:R-:W-:Y:S02]  /*1770*/  UISETP.NE.AND UP2, UPT, UR12, 0x1, UPT ;  /* 0x000000010c00788c */ /* 0x004fe4000bf45270 */
[----:B------:R-:W-:Y:S01]  /*1780*/  UISETP.NE.AND UP1, UPT, UR10, 0x1, UPT ;  /* 0x000000010a00788c */ /* 0x000fe2000bf25270 */
[----:B------:R-:W-:-:S02]  /*1790*/  UMOV UR6, UR7 ;  /* 0x0000000700067c82 */ /* 0x000fc40008000000 */
[----:B------:R-:W-:Y:S01]  /*17a0*/  UMOV UR4, UR5 ;  /* 0x0000000500047c82 */ /* 0x000fe20008000000 */
[----:B------:R-:W-:Y:S02]  /*17b0*/  USHF.R.U32.HI UR6, URZ, UR9, UR6 ;  /* 0x00000009ff067299 */ /* 0x000fe40008011606 */
[----:B---3--:R-:W-:Y:S02]  /*17c0*/  USHF.R.U32.HI UR4, URZ, UR13, UR4 ;  /* 0x0000000dff047299 */ /* 0x008fe40008011604 */
[----:B------:R-:W-:Y:S02]  /*17d0*/  USEL UR5, UR16, UR6, !UP2 ;  /* 0x0000000610057287 */ /* 0x000fe4000d000000 */
[----:B------:R-:W-:-:S04]  /*17e0*/  USEL UR4, UR20, UR4, !UP1 ;  /* 0x0000000414047287 */ /* 0x000fc8000c800000 */
[----:B------:R-:W-:Y:S02]  /*17f0*/  UIADD3 UR6, UPT, UPT, UR5, -UR4, URZ ;  /* 0x8000000405067290 */ /* 0x000fe4000fffe0ff */
[----:B------:R-:W-:Y:S02]  /*1800*/  UIADD3 UR4, UPT, UPT, -UR5, UR4, URZ ;  /* 0x0000000405047290 */ /* 0x000fe4000fffe1ff */
[----:B------:R-:W-:Y:S02]  /*1810*/  UIMAD UR20, UR6, UR10, UR20 ;  /* 0x0000000a061472a4 */ /* 0x000fe4000f8e0214 */
[----:B------:R-:W-:-:S12]  /*1820*/  UIMAD UR16, UR4, UR12, UR16 ;  /* 0x0000000c041072a4 */ /* 0x000fd8000f8e0210 */
.L_x_20:
[----:B------:R-:W-:Y:S05]  /*1830*/  BRA.U !UP5, `(.L_x_21) ;  /* 0x000000010d0c7547 */ /* 0x000fea000b800000 */
[----:B------:R-:W-:Y:S01]  /*1840*/  UCGABAR_WAIT ;  /* 0x0000000000007dc7 */ /* 0x000fe20008000000 */
[----:B------:R-:W-:Y:S01]  /*1850*/  CCTL.IVALL ;  /* 0x00000000ff00798f */ /* 0x000fe20002000000 */
[----:B------:R-:W-:Y:S05]  /*1860*/  BRA `(.L_x_22) ;  /* 0x0000000000047947 */ /* 0x000fea0003800000 */
.L_x_21:
[----:B------:R-:W-:Y:S06]  /*1870*/  BAR.SYNC.DEFER_BLOCKING 0x0 ;  /* 0x0000000000007b1d */ /* 0x000fec0000010000 */
.L_x_22:
[----:B------:R-:W-:Y:S05]  /*1880*/  BRA.U UP0, `(.L_x_23) ;  /* 0x0000001500e07547 */ /* 0x000fea000b800000 */
[----:B------:R-:W1:Y:S01]  /*1890*/  LDCU UR6, c[0x0][0x38c] ;  /* 0x00007180ff0677ac */ /* 0x000e620008000800 */
[----:B------:R-:W-:Y:S01]  /*18a0*/  PLOP3.LUT P1, PT, PT, PT, UP3, 0x80, 0x8 ;  /* 0x000000000008781c */ /* 0x000fe20003f2f038 */
[----:B------:R-:W-:Y:S01]  /*18b0*/  IMAD.MOV.U32 R12, RZ, RZ, 0x1 ;  /* 0x00000001ff0c7424 */ /* 0x000fe200078e00ff */
[----:B------:R-:W-:Y:S01]  /*18c0*/  ISETP.EQ.OR P2, PT, R0, RZ, P3 ;  /* 0x000000ff0000720c */ /* 0x000fe20001f42670 */
[----:B------:R-:W-:Y:S01]  /*18d0*/  UISETP.NE.AND UP1, UPT, UR17, URZ, UPT ;  /* 0x000000ff1100728c */ /* 0x000fe2000bf25270 */
[----:B------:R-:W-:Y:S02]  /*18e0*/  PLOP3.LUT P1, PT, P1, PT, PT, 0x8, 0x80 ;  /* 0x000000000080781c */ /* 0x000fe40000f2e170 */
[----:B------:R-:W-:Y:S01]  /*18f0*/  CS2R R10, SRZ ;  /* 0x00000000000a7805 */ /* 0x000fe2000001ff00 */
[----:B------:R-:W-:Y:S01]  /*1900*/  IMAD.MOV.U32 R9, RZ, RZ, RZ ;  /* 0x000000ffff097224 */ /* 0x000fe200078e00ff */
[----:B------:R-:W2:Y:S01]  /*1910*/  LDCU UR39, c[0x0][0x370] ;  /* 0x00006e00ff2777ac */ /* 0x000ea20008000800 */
[----:B------:R-:W-:Y:S01]  /*1920*/  IMAD.MOV.U32 R8, RZ, RZ, 0x1 ;  /* 0x00000001ff087424 */ /* 0x000fe200078e00ff */
[----:B------:R-:W3:Y:S01]  /*1930*/  LDCU.64 UR28, c[0x0][0x348] ;  /* 0x00006900ff1c77ac */ /* 0x000ee20008000a00 */
[----:B------:R-:W-:-:S02]  /*1940*/  USHF.R.U32.HI UR44, URZ, 0x6, UR21 ;  /* 0x00000006ff2c7899 */ /* 0x000fc40008011615 */
[----:B-1----:R-:W-:Y:S02]  /*1950*/  UIADD3 UR5, UPT, UPT, UR6, 0x3f, URZ ;  /* 0x0000003f06057890 */ /* 0x002fe4000fffe0ff */
[----:B------:R-:W-:Y:S02]  /*1960*/  UIADD3 UR46, UPT, UPT, UR6, 0x7e, URZ ;  /* 0x0000007e062e7890 */ /* 0x000fe4000fffe0ff */
[----:B------:R-:W-:Y:S01]  /*1970*/  USHF.R.S32.HI UR4, URZ, 0x1f, UR5 ;  /* 0x0000001fff047899 */ /* 0x000fe20008011405 */
[----:B------:R-:W1:Y:S03]  /*1980*/  LDCU UR38, c[0x0][0x374] ;  /* 0x00006e80ff2677ac */ /* 0x000e660008000800 */
[----:B------:R-:W-:Y:S02]  /*1990*/  ULEA.HI UR4, UR4, UR5, URZ, 0x6 ;  /* 0x0000000504047291 */ /* 0x000fe4000f8f30ff */
[----:B------:R-:W-:-:S02]  /*19a0*/  USEL UR25, UR37, 0x2, UP1 ;  /* 0x0000000225197887 */ /* 0x000fc40008800000 */
[----:B------:R-:W-:Y:S02]  /*19b0*/  USHF.R.S32.HI UR41, URZ, 0x6, UR4 ;  /* 0x00000006ff297899 */ /* 0x000fe40008011404 */
[----:B------:R-:W-:Y:S02]  /*19c0*/  UIADD3 UR4, UPT, UPT, UR6, -0x1, URZ ;  /* 0xffffffff06047890 */ /* 0x000fe4000fffe0ff */
[----:B------:R-:W-:Y:S02]  /*19d0*/  UISETP.LT.U32.AND UP0, UPT, UR41, 0xc, UPT ;  /* 0x0000000c2900788c */ /* 0x000fe4000bf01070 */
[----:B------:R-:W-:Y:S02]  /*19e0*/  UISETP.GE.U32.AND UP2, UPT, UR4, -0x7f, UPT ;  /* 0xffffff810400788c */ /* 0x000fe4000bf46070 */
[----:B------:R-:W-:Y:S01]  /*19f0*/  USEL UR40, UR41, 0xc, UP0 ;  /* 0x0000000c29287887 */ /* 0x000fe20008000000 */
[----:B------:R-:W-:-:S03]  /*1a00*/  UMOV UR5, URZ ;  /* 0x000000ff00057c82 */ /* 0x000fc60008000000 */
[----:B------:R-:W-:Y:S02]  /*1a10*/  UIADD3 UR24, UPT, UPT, UR40, -0x1, URZ ;  /* 0xffffffff28187890 */ /* 0x000fe4000fffe0ff */
[----:B------:R-:W-:-:S03]  /*1a20*/  UIADD3 UR43, UPT, UPT, UR41, -UR40, URZ ;  /* 0x80000028292b7290 */ /* 0x000fc6000fffe0ff */
[----:B------:R-:W-:-:S04]  /*1a30*/  @UP2 UIADD3 UR24, UPT, UPT, UR40, URZ, URZ ;  /* 0x000000ff28182290 */ /* 0x000fc8000fffe0ff */
[----:B-123--:R-:W-:-:S12]  /*1a40*/  UIADD3 UR24, UPT, UPT, UR24, 0x1, URZ ;  /* 0x0000000118187890 */ /* 0x00efd8000fffe0ff */
.L_x_43:
[----:B------:R-:W-:Y:S01]  /*1a50*/  UISETP.NE.AND UP0, UPT, UR45, URZ, UPT ;  /* 0x000000ff2d00728c */ /* 0x000fe2000bf05270 */
[----:B-1----:R-:W1:Y:S08]  /*1a60*/  S2UR UR45, SR_CgaCtaId ;  /* 0x00000000002d79c3 */ /* 0x002e700000008800 */
[----:B------:R-:W-:Y:S05]  /*1a70*/  BRA.U UP0, `(.L_x_24) ;  /* 0x0000000100347547 */ /* 0x000fea000b800000 */
[----:B------:R-:W2:Y:S01]  /*1a80*/  S2R R0, SR_CgaCtaId ;  /* 0x0000000000007919 */ /* 0x000ea20000008800 */
[----:B------:R-:W-:Y:S02]  /*1a90*/  MOV R3, 0x400 ;  /* 0x0000040000037802 */ /* 0x000fe40000000f00 */
[----:B------:R-:W-:Y:S02]  /*1aa0*/  SHF.L.U32 R2, R8, 0x1f, RZ ;  /* 0x0000001f08027819 */ /* 0x000fe400000006ff */
[----:B--2---:R-:W-:-:S05]  /*1ab0*/  LEA R0, R0, R3, 0x18 ;  /* 0x0000000300007211 */ /* 0x004fca00078ec0ff */
[----:B------:R-:W-:-:S04]  /*1ac0*/  IMAD R3, R9, 0x8, R0 ;  /* 0x0000000809037824 */ /* 0x000fc800078e0200 */
[----:B------:R-:W2:Y:S02]  /*1ad0*/  SYNCS.PHASECHK.TRANS64.TRYWAIT P0, [R3+URZ+0x160], R2 ;  /* 0x00016002030075a7 */ /* 0x000ea400080011ff */
[----:B--2---:R-:W-:Y:S05]  /*1ae0*/  @!P0 BRA `(.L_x_25) ;  /* 0x0000007000f88947 */ /* 0x004fea0003800000 */
.L_x_122:
[----:B------:R-:W-:Y:S01]  /*1af0*/  VIADD R9, R9, 0x1 ;  /* 0x0000000109097836 */ /* 0x000fe20000000000 */
[----:B------:R2:W-:Y:S04]  /*1b00*/  SYNCS.ARRIVE.TRANS64.A1T0 RZ, [R3+URZ+0x150], RZ ;  /* 0x000150ff03ff79a7 */ /* 0x0005e800081000ff */
[----:B------:R-:W-:-:S04]  /*1b10*/  ISETP.NE.AND P0, PT, R9, 0x2, PT ;  /* 0x000000020900780c */ /* 0x000fc80003f05270 */
[----:B------:R-:W-:Y:S02]  /*1b20*/  SEL R9, R9, RZ, P0 ;  /* 0x000000ff09097207 */ /* 0x000fe40000000000 */
[----:B--2---:R-:W-:-:S04]  /*1b30*/  SEL R3, RZ, 0x1, P0 ;  /* 0x00000001ff037807 */ /* 0x004fc80000000000 */
[----:B------:R-:W-:-:S07]  /*1b40*/  LOP3.LUT R8, R8, R3, RZ, 0x3c, !PT ;  /* 0x0000000308087212 */ /* 0x000fce00078e3cff */
.L_x_24:
[----:B------:R-:W-:Y:S01]  /*1b50*/  UMOV UR6, 0x400 ;  /* 0x0000040000067882 */ /* 0x000fe20000000000 */
[----:B------:R-:W-:Y:S01]  /*1b60*/  SHF.L.U32 R0, R12, 0x1f, RZ ;  /* 0x0000001f0c007819 */ /* 0x000fe200000006ff */
[----:B-1----:R-:W-:Y:S02]  /*1b70*/  ULEA UR6, UR45, UR6, 0x18 ;  /* 0x000000062d067291 */ /* 0x002fe4000f8ec0ff */
[----:B------:R-:W-:Y:S02]  /*1b80*/  UISETP.GE.U32.AND UP0, UPT, UR46, 0x7f, UPT ;  /* 0x0000007f2e00788c */ /* 0x000fe4000bf06070 */
[----:B------:R-:W-:Y:S02]  /*1b90*/  ULEA UR4, UR5, UR6, 0x3 ;  /* 0x0000000605047291 */ /* 0x000fe4000f8e18ff */
[----:B------:R-:W-:Y:S02]  /*1ba0*/  USHF.L.U32 UR11, UR20, 0x7, URZ ;  /* 0x00000007140b7899 */ /* 0x000fe400080006ff */
[----:B------:R-:W-:Y:S01]  /*1bb0*/  ULEA UR35, UR16, UR44, 0x7 ;  /* 0x0000002c10237291 */ /* 0x000fe2000f8e38ff */
[----:B------:R-:W-:-:S04]  /*1bc0*/  UMOV UR13, URZ ;  /* 0x000000ff000d7c82 */ /* 0x000fc80008000000 */
[----:B------:R1:W2:Y:S01]  /*1bd0*/  SYNCS.PHASECHK.TRANS64.TRYWAIT P0, [UR4+0x60], R0 ;  /* 0x00006000ff0075a7 */ /* 0x0002a20008001104 */
[----:B------:R-:W-:Y:S06]  /*1be0*/  BRA.U !UP0, `(.L_x_26) ;  /* 0x0000000108bc7547 */ /* 0x000fec000b800000 */
[----:B------:R-:W-:Y:S01]  /*1bf0*/  UMOV UR7, URZ ;  /* 0x000000ff00077c82 */ /* 0x000fe20008000000 */
[----:B------:R-:W-:-:S05]  /*1c00*/  UMOV UR4, UR5 ;  /* 0x0000000500047c82 */ /* 0x000fca0008000000 */
.L_x_32:
[----:B------:R-:W-:Y:S01]  /*1c10*/  ULEA UR33, UR4, UR6, 0x3 ;  /* 0x0000000604217291 */ /* 0x000fe2000f8e18ff */
[----:B--2---:R-:W-:Y:S01]  /*1c20*/  @!P3 MOV R2, 0x4000 ;  /* 0x000040000002b802 */ /* 0x004fe20000000f00 */
[----:B--2-4-:R-:W-:Y:S10]  /*1c30*/  @P0 BRA `(.L_x_27) ;  /* 0x00000000000c0947 */ /* 0x014ff40003800000 */
[----:B------:R-:W-:-:S04]  /*1c40*/  SHF.L.U32 R3, R12, 0x1f, RZ ;  /* 0x0000001f0c037819 */ /* 0x000fc800000006ff */
[----:B------:R-:W2:Y:S02]  /*1c50*/  SYNCS.PHASECHK.TRANS64.TRYWAIT P0, [UR33+0x60], R3 ;  /* 0x00006003ff0075a7 */ /* 0x000ea40008001121 */
[----:B--2---:R-:W-:Y:S05]  /*1c60*/  @!P0 BRA `(.L_x_28) ;  /* 0x0000007000ac8947 */ /* 0x004fea0003800000 */
.L_x_27:
[----:B------:R2:W-:Y:S01]  /*1c70*/  @!P3 SYNCS.ARRIVE.TRANS64 RZ, [UR33], R2 ;  /* 0x00000002ffffb9a7 */ /* 0x0005e20008000021 */
[----:B------:R-:W-:-:S04]  /*1c80*/  ULOP3.LUT UR5, UR25, 0x2, URZ, 0xfc, !UPT ;  /* 0x0000000219057892 */ /* 0x000fc8000f8efcff */
[----:B------:R-:W-:-:S09]  /*1c90*/  UISETP.NE.AND UP0, UPT, UR5, 0x2, UPT ;  /* 0x000000020500788c */ /* 0x000fd2000bf05270 */
[----:B------:R-:W-:Y:S05]  /*1ca0*/  BRA.U UP0, `(.L_x_29) ;  /* 0x0000000100047547 */ /* 0x000fea000b800000 */
[----:B------:R-:W-:Y:S05]  /*1cb0*/  BPT.TRAP 0x1 ;  /* 0x000000040000795c */ /* 0x000fea0000300000 */
.L_x_29:
[----:B------:R-:W-:Y:S04]  /*1cc0*/  BSSY.RECONVERGENT B0, `(.L_x_30) ;  /* 0x0000003000007945 */ /* 0x000fe80003800200 */
[----:B------:R-:W-:Y:S05]  /*1cd0*/  @P2 BRA `(.L_x_31) ;  /* 0x0000000000042947 */ /* 0x000fea0003800000 */
[----:B------:R-:W-:Y:S05]  /*1ce0*/  BPT.TRAP 0x1 ;  /* 0x000000040000795c */ /* 0x000fea0000300000 */
.L_x_31:
[----:B------:R-:W-:Y:S05]  /*1cf0*/  BSYNC.RECONVERGENT B0 ;  /* 0x0000000000007941 */ /* 0x000fea0003800200 */
.L_x_30:
[----:B------:R-:W-:Y:S02]  /*1d00*/  UIADD3 UR5, UPT, UPT, UR4, 0x1, URZ ;  /* 0x0000000104057890 */ /* 0x000fe4000fffe0ff */
[----:B------:R-:W-:Y:S02]  /*1d10*/  UIADD3 UR16, UP1, UPT, UR28, 0x80, URZ ;  /* 0x000000801c107890 */ /* 0x000fe4000ff3e0ff */
[----:B------:R-:W-:Y:S02]  /*1d20*/  UISETP.NE.AND UP0, UPT, UR5, 0xc, UPT ;  /* 0x0000000c0500788c */ /* 0x000fe4000bf05270 */
[----:B------:R-:W-:Y:S02]  /*1d30*/  USHF.L.U32 UR34, UR7, 0x6, URZ ;  /* 0x0000000607227899 */ /* 0x000fe400080006ff */
[----:B------:R-:W-:Y:S02]  /*1d40*/  USEL UR9, URZ, 0x1, UP0 ;  /* 0x00000001ff097887 */ /* 0x000fe40008000000 */
[----:B------:R-:W-:-:S02]  /*1d50*/  USEL UR5, UR5, URZ, UP0 ;  /* 0x000000ff05057287 */ /* 0x000fc40008000000 */
[----:B------:R-:W-:Y:S02]  /*1d60*/  UIADD3 UR14, UP0, UPT, UR28, 0x180, URZ ;  /* 0x000001801c0e7890 */ /* 0x000fe4000ff1e0ff */
[----:B------:R-:W-:Y:S01]  /*1d70*/  ULEA UR8, UR5, UR6, 0x3 ;  /* 0x0000000605087291 */ /* 0x000fe2000f8e18ff */
[----:B------:R-:W-:Y:S01]  /*1d80*/  LOP3.LUT R12, R12, UR9, RZ, 0x3c, !PT ;  /* 0x000000090c0c7c12 */ /* 0x000fe2000f8e3cff */
[----:B------:R-:W-:Y:S02]  /*1d90*/  UIADD3.X UR17, UPT, UPT, URZ, UR29, URZ, UP1, !UPT ;  /* 0x0000001dff117290 */ /* 0x000fe40008ffe4ff */
[----:B------:R-:W-:Y:S01]  /*1da0*/  UIADD3.X UR15, UPT, UPT, URZ, UR29, URZ, UP0, !UPT ;  /* 0x0000001dff0f7290 */ /* 0x000fe200087fe4ff */
[----:B-1----:R-:W-:Y:S01]  /*1db0*/  SHF.L.U32 R0, R12, 0x1f, RZ ;  /* 0x0000001f0c007819 */ /* 0x002fe200000006ff */
[----:B------:R-:W-:Y:S01]  /*1dc0*/  UMOV UR18, 0x0 ;  /* 0x0000000000127882 */ /* 0x000fe20000000000 */
[----:B------:R-:W-:Y:S01]  /*1dd0*/  UMOV UR19, 0x10000000 ;  /* 0x1000000000137882 */ /* 0x000fe20000000000 */
[----:B------:R-:W-:Y:S01]  /*1de0*/  UMOV UR12, UR36 ;  /* 0x00000024000c7c82 */ /* 0x000fe20008000000 */
[----:B------:R3:W4:Y:S01]  /*1df0*/  SYNCS.PHASECHK.TRANS64.TRYWAIT P0, [UR8+0x60], R0 ;  /* 0x00006000ff0075a7 */ /* 0x0007220008001108 */
[----:B------:R-:W-:Y:S01]  /*1e00*/  USHF.L.U32 UR8, UR4, 0xd, URZ ;  /* 0x0000000d04087899 */ /* 0x000fe200080006ff */
[----:B------:R-:W-:-:S02]  /*1e10*/  UMOV UR9, UR33 ;  /* 0x0000002100097c82 */ /* 0x000fc40008000000 */
[----:B------:R-:W-:Y:S01]  /*1e20*/  UMOV UR4, 0xff0000 ;  /* 0x00ff000000047882 */ /* 0x000fe20000000000 */
[----:B------:R-:W-:Y:S02]  /*1e30*/  ULOP3.LUT UR32, UR8, UR21, URZ, 0xfc, !UPT ;  /* 0x0000001508207292 */ /* 0x000fe4000f8efcff */
[----:B------:R-:W-:Y:S02]  /*1e40*/  UIADD3 UR8, UPT, UPT, UR6, 0x20400, UR8 ;  /* 0x0002040006087890 */ /* 0x000fe4000fffe008 */
[----:B------:R-:W-:Y:S01]  /*1e50*/  UIADD3 UR32, UPT, UPT, UR6, 0x8400, UR32 ;  /* 0x0000840006207890 */ /* 0x000fe2000fffe020 */
[----:B------:R-:W-:Y:S01]  /*1e60*/  UMOV UR10, UR34 ;  /* 0x00000022000a7c82 */ /* 0x000fe20008000000 */
[----:B------:R-:W-:Y:S01]  /*1e70*/  UIADD3 UR7, UPT, UPT, UR7, 0x1, URZ ;  /* 0x0000000107077890 */ /* 0x000fe2000fffe0ff */
[----:B------:R-:W-:-:S03]  /*1e80*/  UMOV UR13, UR24 ;  /* 0x00000018000d7c82 */ /* 0x000fc60008000000 */
[----:B------:R-:W-:-:S03]  /*1e90*/  UISETP.NE.AND UP0, UPT, UR7, UR24, UPT ;  /* 0x000000180700728c */ /* 0x000fc6000bf05270 */
[----:B------:R1:W-:Y:S01]  /*1ea0*/  UTMALDG.3D.MULTICAST [UR32], [UR16], UR4, desc[UR18] ;  /* 0x00001220100073b4 */ /* 0x0003e20008011804 */
[----:B------:R3:W-:Y:S01]  /*1eb0*/  UTMALDG.3D [UR8], [UR14], desc[UR18] ;  /* 0x000012080e0075b4 */ /* 0x0007e20008011000 */
[----:B-1----:R-:W-:-:S04]  /*1ec0*/  UMOV UR4, UR5 ;  /* 0x0000000500047c82 */ /* 0x002fc80008000000 */
[----:B---3--:R-:W-:Y:S05]  /*1ed0*/  BRA.U UP0, `(.L_x_32) ;  /* 0xfffffffd004c7547 */ /* 0x008fea000b83ffff */
.L_x_26:
[----:B------:R-:W-:Y:S01]  /*1ee0*/  ULEA UR4, UR5, UR6, 0x3 ;  /* 0x0000000605047291 */ /* 0x000fe2000f8e18ff */
[----:B-1----:R-:W-:Y:S01]  /*1ef0*/  SHF.L.U32 R0, R12, 0x1f, RZ ;  /* 0x0000001f0c007819 */ /* 0x002fe200000006ff */
[----:B------:R-:W-:Y:S01]  /*1f00*/  @!P1 SYNCS.ARRIVE.TRANS64.A1T0 RZ, [UR6+0xe8], RZ ;  /* 0x0000e8ffffff99a7 */ /* 0x000fe20008100006 */
[----:B------:R-:W-:-:S06]  /*1f10*/  UISETP.GT.AND UP0, UPT, UR41, UR40, UPT ;  /* 0x000000282900728c */ /* 0x000fcc000bf04270 */
[----:B--2-4-:R1:W2:Y:S03]  /*1f20*/  SYNCS.PHASECHK.TRANS64.TRYWAIT P0, [UR4+0x60], R0 ;  /* 0x00006000ff0075a7 */ /* 0x0142a60008001104 */
[----:B------:R-:W-:Y:S05]  /*1f30*/  BRA.U !UP0, `(.L_x_33) ;  /* 0x0000000108c07547 */ /* 0x000fea000b800000 */
[----:B------:R-:W-:Y:S01]  /*1f40*/  UIADD3 UR26, UPT, UPT, UR43, UR13, URZ ;  /* 0x0000000d2b1a7290 */ /* 0x000fe2000fffe0ff */
[----:B------:R-:W-:-:S11]  /*1f50*/  UMOV UR4, UR5 ;  /* 0x0000000500047c82 */ /* 0x000fd60008000000 */
.L_x_39:
[----:B------:R-:W-:Y:S01]  /*1f60*/  ULEA UR17, UR4, UR6, 0x3 ;  /* 0x0000000604117291 */ /* 0x000fe2000f8e18ff */
[----:B--2---:R-:W-:Y:S01]  /*1f70*/  @!P3 MOV R2, 0x4000 ;  /* 0x000040000002b802 */ /* 0x004fe20000000f00 */
[----:B--2-4-:R-:W-:Y:S10]  /*1f80*/  @P0 BRA `(.L_x_34) ;  /* 0x00000000000c0947 */ /* 0x014ff40003800000 */
[----:B------:R-:W-:-:S04]  /*1f90*/  SHF.L.U32 R3, R12, 0x1f, RZ ;  /* 0x0000001f0c037819 */ /* 0x000fc800000006ff */
[----:B------:R-:W2:Y:S02]  /*1fa0*/  SYNCS.PHASECHK.TRANS64.TRYWAIT P0, [UR17+0x60], R3 ;  /* 0x00006003ff0075a7 */ /* 0x000ea40008001111 */
[----:B--2---:R-:W-:Y:S05]  /*1fb0*/  @!P0 BRA `(.L_x_35) ;  /* 0x0000006c00f08947 */ /* 0x004fea0003800000 */
.L_x_34:
[----:B------:R2:W-:Y:S01]  /*1fc0*/  @!P3 SYNCS.ARRIVE.TRANS64 RZ, [UR17], R2 ;  /* 0x00000002ffffb9a7 */ /* 0x0005e20008000011 */
[----:B------:R-:W-:-:S04]  /*1fd0*/  ULOP3.LUT UR5, UR25, 0x2, URZ, 0xfc, !UPT ;  /* 0x0000000219057892 */ /* 0x000fc8000f8efcff */
[----:B------:R-:W-:-:S09]  /*1fe0*/  UISETP.NE.AND UP0, UPT, UR5, 0x2, UPT ;  /* 0x000000020500788c */ /* 0x000fd2000bf05270 */
[----:B------:R-:W-:Y:S05]  /*1ff0*/  BRA.U UP0, `(.L_x_36) ;  /* 0x0000000100047547 */ /* 0x000fea000b800000 */
[----:B------:R-:W-:Y:S05]  /*2000*/  BPT.TRAP 0x1 ;  /* 0x000000040000795c */ /* 0x000fea0000300000 */
.L_x_36:
[----:B------:R-:W-:Y:S04]  /*2010*/  BSSY.RECONVERGENT B0, `(.L_x_37) ;  /* 0x0000003000007945 */ /* 0x000fe80003800200 */
[----:B------:R-:W-:Y:S05]  /*2020*/  @P2 BRA `(.L_x_38) ;  /* 0x0000000000042947 */ /* 0x000fea0003800000 */
[----:B------:R-:W-:Y:S05]  /*2030*/  BPT.TRAP 0x1 ;  /* 0x000000040000795c */ /* 0x000fea0000300000 */
.L_x_38:
[----:B------:R-:W-:Y:S05]  /*2040*/  BSYNC.RECONVERGENT B0 ;  /* 0x0000000000007941 */ /* 0x000fea0003800200 */
.L_x_37:
[----:B------:R-:W-:Y:S02]  /*2050*/  UIADD3 UR5, UPT, UPT, UR4, 0x1, URZ ;  /* 0x0000000104057890 */ /* 0x000fe4000fffe0ff */
[----:B------:R-:W-:Y:S02]  /*2060*/  UIADD3 UR14, UP1, UPT, UR28, 0x80, URZ ;  /* 0x000000801c0e7890 */ /* 0x000fe4000ff3e0ff */
[----:B------:R-:W-:Y:S02]  /*2070*/  UISETP.NE.AND UP0, UPT, UR5, 0xc, UPT ;  /* 0x0000000c0500788c */ /* 0x000fe4000bf05270 */
[----:B------:R-:W-:Y:S02]  /*2080*/  USHF.L.U32 UR18, UR13, 0x6, URZ ;  /* 0x000000060d127899 */ /* 0x000fe400080006ff */
[----:B------:R-:W-:Y:S02]  /*2090*/  USEL UR8, URZ, 0x1, UP0 ;  /* 0x00000001ff087887 */ /* 0x000fe40008000000 */
[----:B------:R-:W-:-:S02]  /*20a0*/  USEL UR5, UR5, URZ, UP0 ;  /* 0x000000ff05057287 */ /* 0x000fc40008000000 */
[----:B------:R-:W-:Y:S02]  /*20b0*/  UIADD3 UR22, UP0, UPT, UR28, 0x180, URZ ;  /* 0x000001801c167890 */ /* 0x000fe4000ff1e0ff */
[----:B------:R-:W-:Y:S01]  /*20c0*/  LOP3.LUT R12, R12, UR8, RZ, 0x3c, !PT ;  /* 0x000000080c0c7c12 */ /* 0x000fe2000f8e3cff */
[----:B------:R-:W-:Y:S02]  /*20d0*/  USHF.L.U32 UR8, UR4, 0xd, URZ ;  /* 0x0000000d04087899 */ /* 0x000fe400080006ff */
[----:B------:R-:W-:Y:S01]  /*20e0*/  ULEA UR7, UR5, UR6, 0x3 ;  /* 0x0000000605077291 */ /* 0x000fe2000f8e18ff */
[----:B-1----:R-:W-:Y:S01]  /*20f0*/  SHF.L.U32 R0, R12, 0x1f, RZ ;  /* 0x0000001f0c007819 */ /* 0x002fe200000006ff */
[----:B------:R-:W-:Y:S02]  /*2100*/  ULOP3.LUT UR16, UR8, UR21, URZ, 0xfc, !UPT ;  /* 0x0000001508107292 */ /* 0x000fe4000f8efcff */
[----:B------:R-:W-:Y:S02]  /*2110*/  UIADD3.X UR15, UPT, UPT, URZ, UR29, URZ, UP1, !UPT ;  /* 0x0000001dff0f7290 */ /* 0x000fe40008ffe4ff */
[----:B------:R-:W-:-:S02]  /*2120*/  UIADD3 UR16, UPT, UPT, UR6, 0x8400, UR16 ;  /* 0x0000840006107890 */ /* 0x000fc4000fffe010 */
[----:B------:R-:W-:Y:S01]  /*2130*/  UIADD3 UR8, UPT, UPT, UR6, 0x20400, UR8 ;  /* 0x0002040006087890 */ /* 0x000fe2000fffe008 */
[----:B------:R3:W4:Y:S01]  /*2140*/  SYNCS.PHASECHK.TRANS64.TRYWAIT P0, [UR7+0x60], R0 ;  /* 0x00006000ff0075a7 */ /* 0x0007220008001107 */
[----:B------:R-:W-:Y:S01]  /*2150*/  UIADD3.X UR23, UPT, UPT, URZ, UR29, URZ, UP0, !UPT ;  /* 0x0000001dff177290 */ /* 0x000fe200087fe4ff */
[----:B------:R-:W-:Y:S01]  /*2160*/  UMOV UR4, 0xff0000 ;  /* 0x00ff000000047882 */ /* 0x000fe20000000000 */
[----:B------:R-:W-:Y:S01]  /*2170*/  UMOV UR30, 0x0 ;  /* 0x00000000001e7882 */ /* 0x000fe20000000000 */
[----:B------:R-:W-:Y:S01]  /*2180*/  UMOV UR31, 0x10000000 ;  /* 0x10000000001f7882 */ /* 0x000fe20000000000 */
[----:B------:R-:W-:Y:S01]  /*2190*/  UMOV UR19, UR35 ;  /* 0x0000002300137c82 */ /* 0x000fe20008000000 */
[----:B------:R-:W-:Y:S01]  /*21a0*/  UMOV UR20, UR36 ;  /* 0x0000002400147c82 */ /* 0x000fe20008000000 */
[----:B------:R-:W-:Y:S01]  /*21b0*/  UMOV UR12, UR36 ;  /* 0x00000024000c7c82 */ /* 0x000fe20008000000 */
[----:B------:R-:W-:Y:S01]  /*21c0*/  UMOV UR9, UR17 ;  /* 0x0000001100097c82 */ /* 0x000fe20008000000 */
[----:B------:R-:W-:Y:S01]  /*21d0*/  UMOV UR10, UR18 ;  /* 0x00000012000a7c82 */ /* 0x000fe20008000000 */
[----:B------:R1:W-:Y:S01]  /*21e0*/  UTMALDG.3D.MULTICAST [UR16], [UR14], UR4, desc[UR30] ;  /* 0x00001e100e0073b4 */ /* 0x0003e20008011804 */
[----:B------:R-:W-:-:S04]  /*21f0*/  UIADD3 UR13, UPT, UPT, UR13, 0x1, URZ ;  /* 0x000000010d0d7890 */ /* 0x000fc8000fffe0ff */
[----:B------:R-:W-:Y:S01]  /*2200*/  UISETP.NE.AND UP0, UPT, UR13, UR26, UPT ;  /* 0x0000001a0d00728c */ /* 0x000fe2000bf05270 */
[----:B------:R3:W-:Y:S01]  /*2210*/  UTMALDG.3D [UR8], [UR22], desc[UR30] ;  /* 0x00001e08160075b4 */ /* 0x0007e20008011000 */
[----:B-1----:R-:W-:-:S07]  /*2220*/  UMOV UR4, UR5 ;  /* 0x0000000500047c82 */ /* 0x002fce0008000000 */
[----:B---3--:R-:W-:Y:S05]  /*2230*/  BRA.U UP0, `(.L_x_39) ;  /* 0xfffffffd00487547 */ /* 0x008fea000b83ffff */
.L_x_33:
[C---:B------:R-:W-:Y:S01]  /*2240*/  LEA R3, R11.reuse, UR6, 0x3 ;  /* 0x000000060b037c11 */ /* 0x040fe2000f8e18ff */
[----:B------:R-:W-:Y:S01]  /*2250*/  NOP ;  /* 0x0000000000007918 */ /* 0x000fe20000000000 */
[----:B-1----:R-:W-:Y:S02]  /*2260*/  SHF.L.U32 R0, R10, 0x1f, RZ ;  /* 0x0000001f0a007819 */ /* 0x002fe400000006ff */
[----:B------:R-:W-:Y:S02]  /*2270*/  LEA R5, R11, UR6, 0x4 ;  /* 0x000000060b057c11 */ /* 0x000fe4000f8e20ff */
[----:B--2-4-:R-:W1:Y:S02]  /*2280*/  SYNCS.PHASECHK.TRANS64.TRYWAIT P0, [R3+URZ+0xf0], R0 ;  /* 0x0000f000030075a7 */ /* 0x014e6400080011ff */
[----:B-1----:R-:W-:Y:S05]  /*2290*/  @!P0 BRA `(.L_x_40) ;  /* 0x0000006c00508947 */ /* 0x002fea0003800000 */
.L_x_125:
[----:B------:R-:W2:Y:S01]  /*22a0*/  LDS.128 R4, [R5+0x180] ;  /* 0x0001800005047984 */ /* 0x000ea20000000c00 */
[----:B------:R-:W-:Y:S01]  /*22b0*/  UISETP.GE.AND UP0, UPT, UR42, 0x1, UPT ;  /* 0x000000012a00788c */ /* 0x000fe2000bf06270 */
[----:B------:R-:W-:Y:S01]  /*22c0*/  @!PT LDS RZ, [RZ] ;  /* 0x00000000fffff984 */ /* 0x000fe20000000800 */
[----:B------:R-:W-:Y:S01]  /*22d0*/  @!PT LDS RZ, [RZ] ;  /* 0x00000000fffff984 */ /* 0x000fe20000000800 */
[----:B------:R-:W-:Y:S01]  /*22e0*/  @!PT LDS RZ, [RZ] ;  /* 0x00000000fffff984 */ /* 0x000fe20000000800 */
[----:B------:R-:W-:Y:S01]  /*22f0*/  @!PT LDS RZ, [RZ] ;  /* 0x00000000fffff984 */ /* 0x000fe20000000800 */
[----:B------:R3:W-:Y:S06]  /*2300*/  MEMBAR.ALL.CTA ;  /* 0x0000000000007992 */ /* 0x0007ec0000008000 */
[----:B---3--:R-:W3:Y:S01]  /*2310*/  FENCE.VIEW.ASYNC.S ;  /* 0x00000000000073c6 */ /* 0x008ee20000000000 */
[----:B--2---:R-:W-:-:S13]  /*2320*/  LOP3.LUT P0, RZ, R6, 0x1, RZ, 0xc0, !PT ;  /* 0x0000000106ff7812 */ /* 0x004fda000780c0ff */
[----:B---3--:R-:W-:Y:S01]  /*2330*/  VOTEU.ANY UP1, P0 ;  /* 0x0000000000ff7886 */ /* 0x008fe20000020100 */
[----:B------:R-:W-:-:S13]  /*2340*/  PLOP3.LUT P0, PT, PT, PT, UP1, 0x80, 0x8 ;  /* 0x000000000008781c */ /* 0x000fda0003f0f018 */
[----:B-1----:R-:W-:Y:S02]  /*2350*/  @P0 LOP3.LUT R0, R5, 0xffff, RZ, 0xc0, !PT ;  /* 0x0000ffff05000812 */ /* 0x002fe400078ec0ff */
[----:B------:R-:W-:Y:S02]  /*2360*/  @P0 MOV R2, R4 ;  /* 0x0000000400020202 */ /* 0x000fe40000000f00 */
[----:B------:R-:W-:Y:S01]  /*2370*/  @P0 R2UR UR7, R0 ;  /* 0x00000000000702ca */ /* 0x000fe200000e0000 */
[----:B------:R-:W-:Y:S01]  /*2380*/  VIADD R0, R3, 0x100 ;  /* 0x0000010003007836 */ /* 0x000fe20000000000 */
[----:B------:R-:W-:Y:S02]  /*2390*/  @P0 SHF.R.U32.HI R4, RZ, 0x10, R5 ;  /* 0x00000010ff040819 */ /* 0x000fe40000011605 */
[----:B------:R-:W-:Y:S02]  /*23a0*/  @P0 R2UR UR8, R2 ;  /* 0x00000000020802ca */ /* 0x000fe400000e0000 */
[----:B------:R-:W-:-:S02]  /*23b0*/  PRMT R0, RZ, 0x654, R0 ;  /* 0x00000654ff007816 */ /* 0x000fc40000000000 */
[----:B------:R-:W-:Y:S02]  /*23c0*/  @P0 R2UR UR4, R4 ;  /* 0x00000000040402ca */ /* 0x000fe400000e0000 */
[----:B------:R1:W-:Y:S03]  /*23d0*/  SYNCS.ARRIVE.TRANS64.RED.A1T0 RZ, [R0+URZ], RZ ;  /* 0x000000ff00ff79a7 */ /* 0x0003e600081004ff */
[----:B------:R-:W-:-:S04]  /*23e0*/  @UP1 UMOV UR27, UR7 ;  /* 0x00000007001b1c82 */ /* 0x000fc80008000000 */
[----:B------:R-:W-:-:S04]  /*23f0*/  @UP1 UMOV UR37, UR8 ;  /* 0x0000000800251c82 */ /* 0x000fc80008000000 */
[----:B------:R-:W-:Y:S01]  /*2400*/  @UP1 UMOV UR36, UR4 ;  /* 0x0000000400241c82 */ /* 0x000fe20008000000 */
[----:B------:R-:W-:Y:S05]  /*2410*/  BRA.U !UP0, `(.L_x_41) ;  /* 0x0000000108d47547 */ /* 0x000fea000b800000 */
[----:B------:R-:W2:Y:S01]  /*2420*/  LDCU.128 UR12, c[0x0][0xb10] ;  /* 0x00016200ff0c77ac */ /* 0x000ea20008000c00 */
[----:B------:R-:W3:Y:S01]  /*2430*/  LDCU UR26, c[0x0][0xb20] ;  /* 0x00016400ff1a77ac */ /* 0x000ee20008000800 */
[----:B------:R-:W4:Y:S01]  /*2440*/  LDCU UR20, c[0x0][0xb0c] ;  /* 0x00016180ff1477ac */ /* 0x000f220008000800 */
[----:B------:R-:W1:Y:S01]  /*2450*/  LDCU.64 UR10, c[0x0][0xb28] ;  /* 0x00016500ff0a77ac */ /* 0x000e620008000a00 */
[----:B------:R-:W-:Y:S02]  /*2460*/  UISETP.NE.AND UP3, UPT, UR42, 0x1, UPT ;  /* 0x000000012a00788c */ /* 0x000fe4000bf65270 */
[----:B--2---:R-:W-:Y:S02]  /*2470*/  UIMAD.WIDE.U32 UR16, UR38, UR15, URZ ;  /* 0x0000000f261072a5 */ /* 0x004fe4000f8e00ff */
[----:B------:R-:W-:Y:S02]  /*2480*/  UIMAD.WIDE.U32 UR8, UR39, UR12, URZ ;  /* 0x0000000c270872a5 */ /* 0x000fe4000f8e00ff */
[----:B------:R-:W-:-:S02]  /*2490*/  UISETP.NE.AND UP0, UPT, UR14, 0x1, UPT ;  /* 0x000000010e00788c */ /* 0x000fc4000bf05270 */
[----:B------:R-:W-:Y:S01]  /*24a0*/  UIMAD.WIDE.U32 UR22, UR27, UR15, URZ ;  /* 0x0000000f1b1672a5 */ /* 0x000fe2000f8e00ff */
[----:B------:R-:W-:Y:S02]  /*24b0*/  UMOV UR16, UR17 ;  /* 0x0000001100107c82 */ /* 0x000fe40008000000 */
[----:B------:R-:W-:Y:S01]  /*24c0*/  UMOV UR8, UR9 ;  /* 0x0000000900087c82 */ /* 0x000fe20008000000 */
[----:B---3--:R-:W-:Y:S02]  /*24d0*/  USHF.R.U32.HI UR16, URZ, UR26, UR16 ;  /* 0x0000001aff107299 */ /* 0x008fe40008011610 */
[----:B----4-:R-:W-:Y:S02]  /*24e0*/  UISETP.NE.AND UP2, UPT, UR20, 0x1, UPT ;  /* 0x000000011400788c */ /* 0x010fe4000bf45270 */
[----:B------:R-:W-:Y:S02]  /*24f0*/  USHF.R.U32.HI UR8, URZ, UR13, UR8 ;  /* 0x0000000dff087299 */ /* 0x000fe40008011608 */
[----:B------:R-:W-:-:S02]  /*2500*/  USEL UR7, UR38, UR16, !UP0 ;  /* 0x0000001026077287 */ /* 0x000fc4000c000000 */
[----:B------:R-:W-:Y:S02]  /*2510*/  USEL UR8, UR39, UR8, !UP2 ;  /* 0x0000000827087287 */ /* 0x000fe4000d000000 */
[----:B-1----:R-:W-:Y:S01]  /*2520*/  UIMAD.WIDE.U32 UR16, UR7, UR10, URZ ;  /* 0x0000000a071072a5 */ /* 0x002fe2000f8e00ff */
[----:B------:R-:W-:Y:S01]  /*2530*/  UMOV UR4, UR23 ;  /* 0x0000001700047c82 */ /* 0x000fe20008000000 */
[----:B------:R-:W-:Y:S02]  /*2540*/  UIMAD.WIDE.U32 UR18, UR37, UR12, URZ ;  /* 0x0000000c251272a5 */ /* 0x000fe4000f8e00ff */
[----:B------:R-:W-:-:S03]  /*2550*/  UIMAD.WIDE.U32 UR22, UR8, UR10, URZ ;  /* 0x0000000a081672a5 */ /* 0x000fc6000f8e00ff */
[----:B------:R-:W-:Y:S01]  /*2560*/  UMOV UR16, UR17 ;  /* 0x0000001100107c82 */ /* 0x000fe20008000000 */
[----:B------:R-:W-:Y:S02]  /*2570*/  USHF.R.U32.HI UR4, URZ, UR26, UR4 ;  /* 0x0000001aff047299 */ /* 0x000fe40008011604 */
[----:B------:R-:W-:Y:S01]  /*2580*/  @UP3 USHF.R.U32.HI UR7, URZ, UR11, UR16 ;  /* 0x0000000bff073299 */ /* 0x000fe20008011610 */
[----:B------:R-:W-:Y:S01]  /*2590*/  UMOV UR18, UR19 ;  /* 0x0000001300127c82 */ /* 0x000fe20008000000 */
[----:B------:R-:W-:Y:S01]  /*25a0*/  UMOV UR22, UR23 ;  /* 0x0000001700167c82 */ /* 0x000fe20008000000 */
[----:B------:R-:W-:Y:S02]  /*25b0*/  USHF.R.U32.HI UR13, URZ, UR13, UR18 ;  /* 0x0000000dff0d7299 */ /* 0x000fe40008011612 */
[----:B------:R-:W-:Y:S02]  /*25c0*/  USEL UR4, UR27, UR4, !UP0 ;  /* 0x000000041b047287 */ /* 0x000fe4000c000000 */
[----:B------:R-:W-:-:S02]  /*25d0*/  @UP3 USHF.R.U32.HI UR8, URZ, UR11, UR22 ;  /* 0x0000000bff083299 */ /* 0x000fc40008011616 */
[----:B------:R-:W-:Y:S02]  /*25e0*/  UIMAD UR9, UR42, UR7, URZ ;  /* 0x000000072a0972a4 */ /* 0x000fe4000f8e02ff */
[----:B------:R-:W-:Y:S02]  /*25f0*/  USEL UR7, UR37, UR13, !UP2 ;  /* 0x0000000d25077287 */ /* 0x000fe4000d000000 */
[----:B------:R-:W-:Y:S02]  /*2600*/  UIMAD UR12, UR42, UR8, URZ ;  /* 0x000000082a0c72a4 */ /* 0x000fe4000f8e02ff */
[----:B------:R-:W-:Y:S02]  /*2610*/  UISETP.GE.AND UP0, UPT, UR4, UR9, UPT ;  /* 0x000000090400728c */ /* 0x000fe4000bf06270 */
[----:B------:R-:W-:Y:S02]  /*2620*/  UIMAD.WIDE.U32 UR16, UR4, UR10, URZ ;  /* 0x0000000a041072a5 */ /* 0x000fe4000f8e00ff */
[----:B------:R-:W-:-:S02]  /*2630*/  UISETP.GE.OR UP0, UPT, UR7, UR12, UP0 ;  /* 0x0000000c0700728c */ /* 0x000fc40008706670 */
        /* <DEDUP_REMOVED lines=19> */
.L_x_41:
[----:B------:R-:W2:Y:S02]  /*2770*/  LDCU UR4, c[0x0][0xb30] ;  /* 0x00016600ff0477ac */ /* 0x000ea40008000800 */
[----:B--2---:R-:W-:-:S09]  /*2780*/  UISETP.NE.AND UP0, UPT, UR4, 0x1, UPT ;  /* 0x000000010400788c */ /* 0x004fd2000bf05270 */
[----:B------:R-:W-:Y:S05]  /*2790*/  BRA.U UP0, `(.L_x_42) ;  /* 0x0000000100447547 */ /* 0x000fea000b800000 */
[----:B------:R-:W2:Y:S01]  /*27a0*/  LDCU.128 UR12, c[0x0][0xb10] ;  /* 0x00016200ff0c77ac */ /* 0x000ea20008000c00 */
[----:B------:R-:W3:Y:S01]  /*27b0*/  LDCU UR16, c[0x0][0xb0c] ;  /* 0x00016180ff1077ac */ /* 0x000ee20008000800 */
[----:B------:R-:W4:Y:S01]  /*27c0*/  LDCU UR17, c[0x0][0xb20] ;  /* 0x00016400ff1177ac */ /* 0x000f220008000800 */
[----:B--2---:R-:W-:Y:S02]  /*27d0*/  UIMAD.WIDE.U32 UR10, UR37, UR12, URZ ;  /* 0x0000000c250a72a5 */ /* 0x004fe4000f8e00ff */
[----:B------:R-:W-:Y:S02]  /*27e0*/  UIMAD.WIDE.U32 UR8, UR27, UR15, URZ ;  /* 0x0000000f1b0872a5 */ /* 0x000fe4000f8e00ff */
[----:B---3--:R-:W-:Y:S02]  /*27f0*/  UISETP.NE.AND UP2, UPT, UR16, 0x1, UPT ;  /* 0x000000011000788c */ /* 0x008fe4000bf45270 */
[----:B------:R-:W-:Y:S01]  /*2800*/  UISETP.NE.AND UP0, UPT, UR14, 0x1, UPT ;  /* 0x000000010e00788c */ /* 0x000fe2000bf05270 */
[----:B------:R-:W-:-:S02]  /*2810*/  UMOV UR7, UR11 ;  /* 0x0000000b00077c82 */ /* 0x000fc40008000000 */
[----:B------:R-:W-:Y:S01]  /*2820*/  UMOV UR4, UR9 ;  /* 0x0000000900047c82 */ /* 0x000fe20008000000 */
[----:B------:R-:W-:Y:S02]  /*2830*/  USHF.R.U32.HI UR7, URZ, UR13, UR7 ;  /* 0x0000000dff077299 */ /* 0x000fe40008011607 */
[----:B----4-:R-:W-:Y:S02]  /*2840*/  USHF.R.U32.HI UR4, URZ, UR17, UR4 ;  /* 0x00000011ff047299 */ /* 0x010fe40008011604 */
[----:B------:R-:W-:Y:S02]  /*2850*/  USEL UR7, UR37, UR7, !UP2 ;  /* 0x0000000725077287 */ /* 0x000fe4000d000000 */
[----:B------:R-:W-:-:S04]  /*2860*/  USEL UR4, UR27, UR4, !UP0 ;  /* 0x000000041b047287 */ /* 0x000fc8000c000000 */
[----:B------:R-:W-:Y:S02]  /*2870*/  UIADD3 UR8, UPT, UPT, UR7, -UR4, URZ ;  /* 0x8000000407087290 */ /* 0x000fe4000fffe0ff */
[----:B------:R-:W-:Y:S02]  /*2880*/  UIADD3 UR4, UPT, UPT, -UR7, UR4, URZ ;  /* 0x0000000407047290 */ /* 0x000fe4000fffe1ff */
[----:B------:R-:W-:Y:S02]  /*2890*/  UIMAD UR27, UR8, UR14, UR27 ;  /* 0x0000000e081b72a4 */ /* 0x000fe4000f8e021b */
[----:B------:R-:W-:-:S12]  /*28a0*/  UIMAD UR37, UR4, UR16, UR37 ;  /* 0x00000010042572a4 */ /* 0x000fd8000f8e0225 */
.L_x_42:
[----:B------:R-:W-:Y:S01]  /*28b0*/  VIADD R11, R11, 0x1 ;  /* 0x000000010b0b7836 */ /* 0x000fe20000000000 */
[----:B------:R-:W-:Y:S01]  /*28c0*/  R2UR UR4, R160 ;  /* 0x00000000a00472ca */ /* 0x000fe200000e0000 */
[----:B------:R-:W-:Y:S01]  /*28d0*/  UIADD3 UR20, UPT, UPT, UR27, UR63, URZ ;  /* 0x0000003f1b147290 */ /* 0x000fe2000fffe0ff */
[----:B------:R-:W-:Y:S02]  /*28e0*/  PLOP3.LUT P1, PT, PT, PT, PT, 0x80, 0x8 ;  /* 0x000000000008781c */ /* 0x000fe40003f2f070 */
[----:B------:R-:W-:-:S04]  /*28f0*/  ISETP.NE.AND P0, PT, R11, 0x2, PT ;  /* 0x000000020b00780c */ /* 0x000fc80003f05270 */
[----:B------:R-:W-:Y:S02]  /*2900*/  SEL R3, RZ, 0x1, P0 ;  /* 0x00000001ff037807 */ /* 0x000fe40000000000 */
[----:B------:R-:W-:Y:S02]  /*2910*/  SEL R11, R11, RZ, P0 ;  /* 0x000000ff0b0b7207 */ /* 0x000fe40000000000 */
[----:B------:R-:W-:Y:S01]  /*2920*/  LOP3.LUT R10, R10, R3, RZ, 0x3c, !PT ;  /* 0x000000030a0a7212 */ /* 0x000fe200078e3cff */
[----:B------:R-:W-:Y:S01]  /*2930*/  UIADD3 UR16, UPT, UPT, UR37, UR4, URZ ;  /* 0x0000000425107290 */ /* 0x000fe2000fffe0ff */
[----:B------:R-:W-:Y:S11]  /*2940*/  BRA.U UP1, `(.L_x_43) ;  /* 0xfffffff101407547 */ /* 0x000ff6000b83ffff */
[----:B------:R-:W-:Y:S01]  /*2950*/  UIADD3 UR7, UPT, UPT, UR6, 0x60, URZ ;  /* 0x0000006006077890 */ /* 0x000fe2000fffe0ff */
[----:B------:R-:W-:-:S03]  /*2960*/  SHF.L.U32 R3, R12, 0x1f, RZ ;  /* 0x0000001f0c037819 */ /* 0x000fc600000006ff */
[----:B------:R-:W-:-:S09]  /*2970*/  ULEA UR4, UR5, UR7, 0x3 ;  /* 0x0000000705047291 */ /* 0x000fd2000f8e18ff */
[----:B------:R-:W2:Y:S02]  /*2980*/  SYNCS.PHASECHK.TRANS64.TRYWAIT P0, [UR4], R3 ;  /* 0x00000003ff0075a7 */ /* 0x000ea40008001104 */
[----:B--2---:R-:W-:Y:S05]  /*2990*/  @!P0 BRA `(.L_x_44) ;  /* 0x0000006400a48947 */ /* 0x004fea0003800000 */
.L_x_127:
[----:B------:R-:W-:-:S04]  /*29a0*/  UIADD3 UR4, UPT, UPT, UR5, 0x1, URZ ;  /* 0x0000000105047890 */ /* 0x000fc8000fffe0ff */
[----:B------:R-:W-:-:S04]  /*29b0*/  UISETP.NE.AND UP0, UPT, UR4, 0xc, UPT ;  /* 0x0000000c0400788c */ /* 0x000fc8000bf05270 */
[----:B------:R-:W-:Y:S02]  /*29c0*/  USEL UR6, URZ, 0x1, UP0 ;  /* 0x00000001ff067887 */ /* 0x000fe40008000000 */
[----:B------:R-:W-:-:S04]  /*29d0*/  USEL UR4, UR4, URZ, UP0 ;  /* 0x000000ff04047287 */ /* 0x000fc80008000000 */
[----:B------:R-:W-:Y:S01]  /*29e0*/  ULEA UR5, UR4, UR7, 0x3 ;  /* 0x0000000704057291 */ /* 0x000fe2000f8e18ff */
[----:B------:R-:W-:-:S04]  /*29f0*/  LOP3.LUT R2, R12, UR6, RZ, 0x3c, !PT ;  /* 0x000000060c027c12 */ /* 0x000fc8000f8e3cff */
[----:B-1----:R-:W-:-:S04]  /*2a00*/  SHF.L.U32 R3, R2, 0x1f, RZ ;  /* 0x0000001f02037819 */ /* 0x002fc800000006ff */
[----:B------:R-:W1:Y:S02]  /*2a10*/  SYNCS.PHASECHK.TRANS64.TRYWAIT P0, [UR5], R3 ;  /* 0x00000003ff0075a7 */ /* 0x000e640008001105 */
[----:B-1----:R-:W-:Y:S05]  /*2a20*/  @!P0 BRA `(.L_x_45) ;  /* 0x0000006400988947 */ /* 0x002fea0003800000 */
.L_x_129:
        /* <DEDUP_REMOVED lines=9> */
.L_x_131:
        /* <DEDUP_REMOVED lines=9> */
.L_x_133:
        /* <DEDUP_REMOVED lines=9> */
.L_x_135:
        /* <DEDUP_REMOVED lines=9> */
.L_x_137:
        /* <DEDUP_REMOVED lines=9> */
.L_x_139:
        /* <DEDUP_REMOVED lines=9> */
.L_x_141:
        /* <DEDUP_REMOVED lines=9> */
.L_x_143:
        /* <DEDUP_REMOVED lines=9> */
.L_x_145:
        /* <DEDUP_REMOVED lines=9> */
.L_x_147:
[----:B------:R-:W-:-:S04]  /*2f40*/  UIADD3 UR4, UPT, UPT, UR4, 0x1, URZ ;  /* 0x0000000104047890 */ /* 0x000fc8000fffe0ff */
[----:B------:R-:W-:-:S04]  /*2f50*/  UISETP.NE.AND UP0, UPT, UR4, 0xc, UPT ;  /* 0x0000000c0400788c */ /* 0x000fc8000bf05270 */
[----:B------:R-:W-:Y:S02]  /*2f60*/  USEL UR5, URZ, 0x1, UP0 ;  /* 0x00000001ff057887 */ /* 0x000fe40008000000 */
[----:B------:R-:W-:-:S04]  /*2f70*/  USEL UR4, UR4, URZ, UP0 ;  /* 0x000000ff04047287 */ /* 0x000fc80008000000 */
[----:B------:R-:W-:Y:S01]  /*2f80*/  ULEA UR4, UR4, UR7, 0x3 ;  /* 0x0000000704047291 */ /* 0x000fe2000f8e18ff */
[----:B-1----:R-:W-:-:S04]  /*2f90*/  LOP3.LUT R3, R2, UR5, RZ, 0x3c, !PT ;  /* 0x0000000502037c12 */ /* 0x002fc8000f8e3cff */
[----:B------:R-:W-:Y:S01]  /*2fa0*/  SHF.L.U32 R3, R3, 0x1f, RZ ;  /* 0x0000001f03037819 */ /* 0x000fe200000006ff */
[----:B------:R-:W-:-:S07]  /*2fb0*/  IMAD.U32 R0, RZ, RZ, UR4 ;  /* 0x00000004ff007e24 */ /* 0x000fce000f8e00ff */
.L_x_55:
[----:B-1----:R1:W2:Y:S02]  /*2fc0*/  SYNCS.PHASECHK.TRANS64.TRYWAIT P0, [R0+URZ], R3 ;  /* 0x00000003000075a7 */ /* 0x0022a400080011ff */
[----:B--2---:R-:W-:Y:S05]  /*2fd0*/  @!P0 NANOSLEEP.SYNCS 0x989680 ;  /* 0x009896800000895d */ /* 0x004fea0003900000 */
[----:B------:R-:W2:Y:S02]  /*2fe0*/  @!P0 SYNCS.PHASECHK.TRANS64 P0, [R0+URZ], R3 ;  /* 0x00000003000085a7 */ /* 0x000ea400080010ff */
[----:B--2---:R-:W-:Y:S05]  /*2ff0*/  @P0 EXIT ;  /* 0x000000000000094d */ /* 0x004fea0003800000 */
[----:B------:R-:W-:Y:S05]  /*3000*/  BRA `(.L_x_55) ;  /* 0xfffffffc00ec7947 */ /* 0x000fea000383ffff */
.L_x_23:
[----:B------:R-:W-:-:S04]  /*3010*/  UISETP.NE.AND UP0, UPT, UR45, URZ, UPT ;  /* 0x000000ff2d00728c */ /* 0x000fc8000bf05270 */
[----:B------:R-:W-:-:S09]  /*3020*/  UISETP.NE.OR UP0, UPT, UR17, 0x1, UP0 ;  /* 0x000000011100788c */ /* 0x000fd20008705670 */
[----:B------:R-:W-:Y:S05]  /*3030*/  BRA.U UP0, `(.L_x_56) ;  /* 0x0000000500487547 */ /* 0x000fea000b800000 */
[----:B------:R-:W-:Y:S01]  /*3040*/  ISETP.GE.U32.AND P2, PT, R0, 0x8, PT ;  /* 0x000000080000780c */ /* 0x000fe20003f46070 */
[----:B------:R-:W-:Y:S01]  /*3050*/  IMAD.MOV.U32 R12, RZ, RZ, 0x1 ;  /* 0x00000001ff0c7424 */ /* 0x000fe200078e00ff */
[----:B------:R-:W-:Y:S02]  /*3060*/  CS2R R10, SRZ ;  /* 0x00000000000a7805 */ /* 0x000fe4000001ff00 */
[----:B------:R-:W-:Y:S01]  /*3070*/  CS2R R8, SRZ ;  /* 0x0000000000087805 */ /* 0x000fe2000001ff00 */
[----:B------:R-:W-:Y:S01]  /*3080*/  UMOV UR6, 0x400 ;  /* 0x0000040000067882 */ /* 0x000fe20000000000 */
[----:B------:R-:W-:Y:S01]  /*3090*/  UMOV UR5, URZ ;  /* 0x000000ff00057c82 */ /* 0x000fe20008000000 */
[----:B------:R-:W-:-:S12]  /*30a0*/  ULEA UR6, UR45, UR6, 0x18 ;  /* 0x000000062d067291 */ /* 0x000fd8000f8ec0ff */
.L_x_60:
[----:B------:R-:W-:Y:S02]  /*30b0*/  LEA R2, R8, UR6, 0x3 ;  /* 0x0000000608027c11 */ /* 0x000fe4000f8e18ff */
[----:B------:R-:W-:-:S03]  /*30c0*/  SHF.L.U32 R5, R9, 0x1f, RZ ;  /* 0x0000001f09057819 */ /* 0x000fc600000006ff */
[----:B------:R-:W-:Y:S01]  /*30d0*/  VIADD R4, R2, 0x160 ;  /* 0x0000016002047836 */ /* 0x000fe20000000000 */
[----:B------:R-:W1:Y:S02]  /*30e0*/  SYNCS.PHASECHK.TRANS64.TRYWAIT P0, [R2+URZ+0x150], R5 ;  /* 0x00015005020075a7 */ /* 0x000e6400080011ff */
[----:B-1----:R-:W-:Y:S05]  /*30f0*/  @!P0 BRA `(.L_x_57) ;  /* 0x0000006000d48947 */ /* 0x002fea0003800000 */
.L_x_148:
[----:B------:R-:W-:Y:S01]  /*3100*/  ULEA UR4, UR5, UR6, 0x3 ;  /* 0x0000000605047291 */ /* 0x000fe2000f8e18ff */
[----:B------:R-:W-:Y:S02]  /*3110*/  PRMT R4, RZ, 0x654, R4 ;  /* 0x00000654ff047816 */ /* 0x000fe40000000004 */
[----:B-1----:R-:W-:Y:S01]  /*3120*/  SHF.L.U32 R5, R12, 0x1f, RZ ;  /* 0x0000001f0c057819 */ /* 0x002fe200000006ff */
[----:B------:R-:W-:Y:S01]  /*3130*/  UIADD3 UR7, UPT, UPT, UR4, 0xf0, URZ ;  /* 0x000000f004077890 */ /* 0x000fe2000fffe0ff */
[----:B------:R1:W-:Y:S05]  /*3140*/  SYNCS.ARRIVE.TRANS64.RED.A1T0 RZ, [R4+URZ], RZ ;  /* 0x000000ff04ff79a7 */ /* 0x0003ea00081004ff */
[----:B------:R-:W-:Y:S01]  /*3150*/  IMAD.U32 R7, RZ, RZ, UR7 ;  /* 0x00000007ff077e24 */ /* 0x000fe2000f8e00ff */
[----:B------:R-:W2:Y:S04]  /*3160*/  SYNCS.PHASECHK.TRANS64.TRYWAIT P0, [UR4+0x100], R5 ;  /* 0x00010005ff0075a7 */ /* 0x000ea80008001104 */
[----:B------:R-:W-:Y:S01]  /*3170*/  PRMT R6, R0, 0x654, R7 ;  /* 0x0000065400067816 */ /* 0x000fe20000000007 */
[----:B-1----:R-:W-:Y:S01]  /*3180*/  @!P2 IMAD.MOV.U32 R4, RZ, RZ, 0x10 ;  /* 0x00000010ff04a424 */ /* 0x002fe200078e00ff */
[----:B--2---:R-:W-:Y:S06]  /*3190*/  @!P0 BRA `(.L_x_58) ;  /* 0x0000006000c08947 */ /* 0x004fec0003800000 */
.L_x_150:
[----:B------:R-:W-:Y:S01]  /*31a0*/  ULEA UR8, UR5, UR6, 0x4 ;  /* 0x0000000605087291 */ /* 0x000fe2000f8e20ff */
[----:B------:R-:W-:Y:S01]  /*31b0*/  SEL R3, R6, R3, !P2 ;  /* 0x0000000306037207 */ /* 0x000fe20005000000 */
[----:B------:R-:W-:Y:S01]  /*31c0*/  UIADD3 UR9, UPT, UPT, UR4, 0xf0, URZ ;  /* 0x000000f004097890 */ /* 0x000fe2000fffe0ff */
[----:B-1----:R-:W-:Y:S01]  /*31d0*/  LEA R2, R11, UR6, 0x3 ;  /* 0x000000060b027c11 */ /* 0x002fe2000f8e18ff */
[----:B------:R-:W-:Y:S01]  /*31e0*/  UIADD3 UR8, UPT, UPT, UR8, 0x180, URZ ;  /* 0x0000018008087890 */ /* 0x000fe2000fffe0ff */
[----:B------:R-:W-:Y:S01]  /*31f0*/  SHF.L.U32 R5, R10, 0x1f, RZ ;  /* 0x0000001f0a057819 */ /* 0x000fe200000006ff */
[----:B------:R1:W-:Y:S01]  /*3200*/  @!P2 SYNCS.ARRIVE.TRANS64.RED RZ, [R3+URZ], R4 ;  /* 0x0000000403ffa9a7 */ /* 0x0003e200080004ff */
[----:B------:R-:W-:Y:S01]  /*3210*/  UIADD3 UR4, UPT, UPT, UR5, 0x1, URZ ;  /* 0x0000000105047890 */ /* 0x000fe2000fffe0ff */
[----:B------:R-:W-:-:S03]  /*3220*/  VIADD R8, R8, 0x1 ;  /* 0x0000000108087836 */ /* 0x000fc60000000000 */
[----:B------:R-:W-:Y:S02]  /*3230*/  UISETP.NE.AND UP0, UPT, UR4, 0x2, UPT ;  /* 0x000000020400788c */ /* 0x000fe4000bf05270 */
[----:B------:R-:W-:Y:S06]  /*3240*/  UGETNEXTWORKID.BROADCAST [UR8], [UR9] ;  /* 0x00000000080073ca */ /* 0x000fec0008000100 */
[----:B------:R-:W-:Y:S01]  /*3250*/  USEL UR7, URZ, 0x1, UP0 ;  /* 0x00000001ff077887 */ /* 0x000fe20008000000 */
[----:B------:R-:W-:Y:S01]  /*3260*/  ISETP.NE.AND P0, PT, R8, 0x2, PT ;  /* 0x000000020800780c */ /* 0x000fe20003f05270 */
[----:B------:R-:W-:Y:S01]  /*3270*/  USEL UR5, UR4, URZ, UP0 ;  /* 0x000000ff04057287 */ /* 0x000fe20008000000 */
[----:B------:R-:W2:Y:S03]  /*3280*/  SYNCS.PHASECHK.TRANS64.TRYWAIT P1, [R2+URZ+0xf0], R5 ;  /* 0x0000f005020075a7 */ /* 0x000ea600080211ff */
[----:B------:R-:W-:Y:S01]  /*3290*/  LOP3.LUT R12, R12, UR7, RZ, 0x3c, !PT ;  /* 0x000000070c0c7c12 */ /* 0x000fe2000f8e3cff */
[----:B-12---:R-:W-:Y:S07]  /*32a0*/  @!P1 BRA `(.L_x_59) ;  /* 0x0000006000949947 */ /* 0x006fee0003800000 */
.L_x_151:
[C---:B------:R-:W-:Y:S01]  /*32b0*/  LEA R4, R11.reuse, UR6, 0x4 ;  /* 0x000000060b047c11 */ /* 0x040fe2000f8e20ff */
[----:B-1----:R-:W-:Y:S01]  /*32c0*/  VIADD R2, R2, 0x100 ;  /* 0x0000010002027836 */ /* 0x002fe20000000000 */
[----:B------:R-:W-:Y:S01]  /*32d0*/  SEL R8, R8, RZ, P0 ;  /* 0x000000ff08087207 */ /* 0x000fe20000000000 */
[----:B------:R-:W-:-:S03]  /*32e0*/  VIADD R11, R11, 0x1 ;  /* 0x000000010b0b7836 */ /* 0x000fc60000000000 */
[----:B------:R-:W1:Y:S01]  /*32f0*/  LDS.128 R4, [R4+0x180] ;  /* 0x0001800004047984 */ /* 0x000e620000000c00 */
[----:B------:R-:W-:Y:S02]  /*3300*/  PRMT R2, RZ, 0x654, R2 ;  /* 0x00000654ff027816 */ /* 0x000fe40000000002 */
[C---:B------:R-:W-:Y:S01]  /*3310*/  ISETP.NE.AND P1, PT, R11.reuse, 0x2, PT ;  /* 0x000000020b00780c */ /* 0x040fe20003f25270 */
[----:B------:R-:W-:Y:S01]  /*3320*/  @!PT LDS RZ, [RZ] ;  /* 0x00000000fffff984 */ /* 0x000fe20000000800 */
[----:B------:R-:W-:Y:S01]  /*3330*/  @!PT LDS RZ, [RZ] ;  /* 0x00000000fffff984 */ /* 0x000fe20000000800 */
[----:B------:R-:W-:Y:S01]  /*3340*/  @!PT LDS RZ, [RZ] ;  /* 0x00000000fffff984 */ /* 0x000fe20000000800 */
[----:B------:R-:W-:Y:S01]  /*3350*/  @!PT LDS RZ, [RZ] ;  /* 0x00000000fffff984 */ /* 0x000fe20000000800 */
[----:B------:R2:W-:Y:S06]  /*3360*/  MEMBAR.ALL.CTA ;  /* 0x0000000000007992 */ /* 0x0005ec0000008000 */
[----:B--2---:R-:W2:Y:S01]  /*3370*/  FENCE.VIEW.ASYNC.S ;  /* 0x00000000000073c6 */ /* 0x004ea20000000000 */
[----:B------:R-:W-:Y:S01]  /*3380*/  SEL R11, R11, RZ, P1 ;  /* 0x000000ff0b0b7207 */ /* 0x000fe20000800000 */
[----:B--2---:R2:W-:Y:S01]  /*3390*/  SYNCS.ARRIVE.TRANS64.RED.A1T0 RZ, [R2+URZ], RZ ;  /* 0x000000ff02ff79a7 */ /* 0x0045e200081004ff */
[----:B-1----:R-:W-:-:S02]  /*33a0*/  LOP3.LUT P3, RZ, R6, 0x1, RZ, 0xc0, !PT ;  /* 0x0000000106ff7812 */ /* 0x002fc4000786c0ff */
[----:B------:R-:W-:-:S04]  /*33b0*/  SEL R5, RZ, 0x1, P1 ;  /* 0x00000001ff057807 */ /* 0x000fc80000800000 */
[----:B------:R-:W-:Y:S02]  /*33c0*/  LOP3.LUT R10, R10, R5, RZ, 0x3c, !PT ;  /* 0x000000050a0a7212 */ /* 0x000fe400078e3cff */
[----:B--2---:R-:W-:-:S04]  /*33d0*/  SEL R2, RZ, 0x1, P0 ;  /* 0x00000001ff027807 */ /* 0x004fc80000000000 */
[----:B------:R-:W-:Y:S01]  /*33e0*/  LOP3.LUT R9, R9, R2, RZ, 0x3c, !PT ;  /* 0x0000000209097212 */ /* 0x000fe200078e3cff */
[----:B------:R-:W-:Y:S06]  /*33f0*/  @P3 BRA `(.L_x_60) ;  /* 0xfffffffc002c3947 */ /* 0x000fec000383ffff */
[----:B------:R-:W-:Y:S01]  /*3400*/  ULEA UR4, UR5, UR6, 0x3 ;  /* 0x0000000605047291 */ /* 0x000fe2000f8e18ff */
[----:B------:R-:W-:-:S08]  /*3410*/  SHF.L.U32 R3, R12, 0x1f, RZ ;  /* 0x0000001f0c037819 */ /* 0x000fd000000006ff */
[----:B------:R-:W1:Y:S02]  /*3420*/  SYNCS.PHASECHK.TRANS64 P0, [UR4+0x100], R3 ;  /* 0x00010003ff0075a7 */ /* 0x000e640008001004 */
[----:B-1----:R-:W-:Y:S05]  /*3430*/  @P0 BRA `(.L_x_61) ;  /* 0x0000000000080947 */ /* 0x002fea0003800000 */
[----:B------:R-:W1:Y:S02]  /*3440*/  SYNCS.PHASECHK.TRANS64.TRYWAIT P0, [UR4+0x100], R3 ;  /* 0x00010003ff0075a7 */ /* 0x000e640008001104 */
[----:B-1----:R-:W-:Y:S05]  /*3450*/  @!P0 BRA `(.L_x_62) ;  /* 0x00000060003c8947 */ /* 0x002fea0003800000 */
.L_x_61:
[----:B------:R-:W-:-:S04]  /*3460*/  UIADD3 UR7, UPT, UPT, UR5, 0x1, URZ ;  /* 0x0000000105077890 */ /* 0x000fc8000fffe0ff */
[----:B------:R-:W-:-:S04]  /*3470*/  UISETP.NE.AND UP0, UPT, UR7, 0x2, UPT ;  /* 0x000000020700788c */ /* 0x000fc8000bf05270 */
[----:B------:R-:W-:Y:S02]  /*3480*/  USEL UR8, URZ, 0x1, UP0 ;  /* 0x00000001ff087887 */ /* 0x000fe40008000000 */
[----:B------:R-:W-:-:S04]  /*3490*/  USEL UR7, UR7, URZ, UP0 ;  /* 0x000000ff07077287 */ /* 0x000fc80008000000 */
[----:B------:R-:W-:Y:S01]  /*34a0*/  ULEA UR7, UR7, UR6, 0x3 ;  /* 0x0000000607077291 */ /* 0x000fe2000f8e18ff */
[----:B-1----:R-:W-:-:S04]  /*34b0*/  LOP3.LUT R3, R12, UR8, RZ, 0x3c, !PT ;  /* 0x000000080c037c12 */ /* 0x002fc8000f8e3cff */
[----:B------:R-:W-:-:S04]  /*34c0*/  SHF.L.U32 R0, R3, 0x1f, RZ ;  /* 0x0000001f03007819 */ /* 0x000fc800000006ff */
[----:B------:R-:W1:Y:S02]  /*34d0*/  SYNCS.PHASECHK.TRANS64 P0, [UR7+0x100], R0 ;  /* 0x00010000ff0075a7 */ /* 0x000e640008001007 */
[----:B-1----:R-:W-:Y:S05]  /*34e0*/  @P0 EXIT ;  /* 0x000000000000094d */ /* 0x002fea0003800000 */
[----:B------:R-:W-:Y:S02]  /*34f0*/  SHF.L.U32 R3, R3, 0x1f, RZ ;  /* 0x0000001f03037819 */ /* 0x000fe400000006ff */
[----:B------:R-:W-:-:S07]  /*3500*/  MOV R0, UR7 ;  /* 0x0000000700007c02 */ /* 0x000fce0008000f00 */
.L_x_63:
[----:B-1----:R1:W2:Y:S02]  /*3510*/  SYNCS.PHASECHK.TRANS64.TRYWAIT P0, [R0+URZ+0x100], R3 ;  /* 0x00010003000075a7 */ /* 0x0022a400080011ff */
[----:B--2---:R-:W-:Y:S05]  /*3520*/  @!P0 NANOSLEEP.SYNCS 0x989680 ;  /* 0x009896800000895d */ /* 0x004fea0003900000 */
[----:B------:R-:W2:Y:S02]  /*3530*/  @!P0 SYNCS.PHASECHK.TRANS64 P0, [R0+URZ+0x100], R3 ;  /* 0x00010003000085a7 */ /* 0x000ea400080010ff */
[----:B--2---:R-:W-:Y:S05]  /*3540*/  @P0 EXIT ;  /* 0x000000000000094d */ /* 0x004fea0003800000 */
[----:B------:R-:W-:Y:S05]  /*3550*/  BRA `(.L_x_63) ;  /* 0xfffffffc00ec7947 */ /* 0x000fea000383ffff */
.L_x_56:
[----:B------:R-:W-:Y:S05]  /*3560*/  BRA.U UP4, `(.L_x_64) ;  /* 0x0000000d04847547 */ /* 0x000fea000b800000 */
[----:B------:R-:W-:Y:S01]  /*3570*/  UMOV UR4, 0x40 ;  /* 0x0000004000047882 */ /* 0x000fe20000000000 */
[----:B------:R-:W-:Y:S01]  /*3580*/  NOP ;  /* 0x0000000000007918 */ /* 0x000fe20000000000 */
[----:B------:R-:W-:Y:S01]  /*3590*/  ULEA UR5, UR45, UR4, 0x18 ;  /* 0x000000042d057291 */ /* 0x000fe2000f8ec0ff */
[----:B------:R-:W-:Y:S02]  /*35a0*/  UMOV UR6, 0x400 ;  /* 0x0000040000067882 */ /* 0x000fe40000000000 */
[----:B------:R-:W-:-:S06]  /*35b0*/  ULEA UR6, UR45, UR6, 0x18 ;  /* 0x000000062d067291 */ /* 0x000fcc000f8ec0ff */
[----:B------:R-:W1:Y:S02]  /*35c0*/  LDS.U8 R0, [UR5+0x1c] ;  /* 0x00001c05ff007984 */ /* 0x000e640008000000 */
[----:B-1----:R-:W-:-:S13]  /*35d0*/  ISETP.NE.AND P0, PT, R0, RZ, PT ;  /* 0x000000ff0000720c */ /* 0x002fda0003f05270 */
[----:B------:R-:W-:Y:S05]  /*35e0*/  @P0 BRA `(.L_x_65) ;  /* 0x0000000000580947 */ /* 0x000fea0003800000 */
[----:B------:R-:W-:-:S13]  /*35f0*/  ELECT P0, URZ, PT ;  /* 0x0000000000ff782f */ /* 0x000fda0003800000 */
[----:B------:R-:W-:Y:S05]  /*3600*/  @!P0 BRA `(.L_x_66) ;  /* 0x0000000000608947 */ /* 0x000fea0003800000 */
[----:B------:R-:W-:Y:S01]  /*3610*/  UMOV UR4, 0x10 ;  /* 0x0000001000047882 */ /* 0x000fe20000000000 */
[----:B------:R-:W-:Y:S01]  /*3620*/  HFMA2 R0, -RZ, RZ, 0, 5.9604644775390625e-08 ;  /* 0x00000001ff007431 */ /* 0x000fe200000001ff */
[----:B------:R-:W-:-:S03]  /*3630*/  MOV R3, 0xffff ;  /* 0x0000ffff00037802 */ /* 0x000fc60000000f00 */
[----:B------:R-:W-:Y:S04]  /*3640*/  DEPBAR.LE SB1, 0x36 ;  /* 0x00009d800000791a */ /* 0x000fe80000000000 */
[----:B------:R-:W1:Y:S02]  /*3650*/  UTCATOMSWS.FIND_AND_SET.ALIGN UP0, UR4, UR4 ;  /* 0x00000004000475e3 */ /* 0x000e640008000800 */
[----:B-1----:R-:W-:Y:S01]  /*3660*/  MOV R4, UR4 ;  /* 0x0000000400047c02 */ /* 0x002fe20008000f00 */
[----:B------:R-:W-:Y:S06]  /*3670*/  BRA.U UP0, `(.L_x_67) ;  /* 0x0000000100187547 */ /* 0x000fec000b800000 */
.L_x_68:
[----:B------:R-:W-:Y:S05]  /*3680*/  NANOSLEEP 0x64 ;  /* 0x000000640000795d */ /* 0x000fea0003800000 */
[----:B------:R-:W-:-:S05]  /*3690*/  UMOV UR4, 0x10 ;  /* 0x0000001000047882 */ /* 0x000fca0000000000 */
[----:B------:R-:W-:Y:S04]  /*36a0*/  DEPBAR.LE SB1, 0x36 ;  /* 0x00009d800000791a */ /* 0x000fe80000000000 */
[----:B------:R-:W1:Y:S02]  /*36b0*/  UTCATOMSWS.FIND_AND_SET.ALIGN UP0, UR4, UR4 ;  /* 0x00000004000475e3 */ /* 0x000e640008000800 */
[----:B-1----:R-:W-:Y:S01]  /*36c0*/  MOV R4, UR4 ;  /* 0x0000000400047c02 */ /* 0x002fe20008000f00 */
[----:B------:R-:W-:Y:S05]  /*36d0*/  BRA.U !UP0, `(.L_x_68) ;  /* 0xfffffffd08e87547 */ /* 0x000fea000b83ffff */
.L_x_67:
[-C--:B------:R-:W-:Y:S02]  /*36e0*/  SHF.L.U32 R3, R3, R4.reuse, RZ ;  /* 0x0000000403037219 */ /* 0x080fe400000006ff */
[----:B------:R-:W-:Y:S01]  /*36f0*/  SHF.L.U32 R0, R0, R4, RZ ;  /* 0x0000000400007219 */ /* 0x000fe200000006ff */
[----:B------:R-:W-:Y:S02]  /*3700*/  IMAD.SHL.U32 R4, R4, 0x20, RZ ;  /* 0x0000002004047824 */ /* 0x000fe400078e00ff */
[----:B------:R1:W-:Y:S04]  /*3710*/  ATOMS.OR RZ, [UR5+0x14], R3 ;  /* 0x00001403ffff798c */ /* 0x0003e8000b000005 */
[----:B------:R1:W-:Y:S04]  /*3720*/  ATOMS.OR RZ, [UR5+0x18], R0 ;  /* 0x00001800ffff798c */ /* 0x0003e8000b000005 */
[----:B------:R1:W-:Y:S01]  /*3730*/  STS [UR6+0x1a0], R4 ;  /* 0x0001a004ff007988 */ /* 0x0003e20008000806 */
[----:B------:R-:W-:Y:S05]  /*3740*/  BRA `(.L_x_66) ;  /* 0x0000000000107947 */ /* 0x000fea0003800000 */
.L_x_65:
[----:B------:R-:W-:Y:S02]  /*3750*/  MOV R0, 0xffffffff ;  /* 0xffffffff00007802 */ /* 0x000fe40000000f00 */
[----:B------:R-:W-:-:S03]  /*3760*/  MOV R4, 0x3790 ;  /* 0x0000379000047802 */ /* 0x000fc60000000f00 */
[----:B------:R1:W-:Y:S04]  /*3770*/  STS [UR6+0x1a0], R0 ;  /* 0x0001a000ff007988 */ /* 0x0003e80008000806 */
[----:B-1---5:R-:W-:Y:S05]  /*3780*/  CALL.REL.NOINC `($__internal_1_$__cuda_sm10x_tcgen05_guardrail_trap_phase_invalid_during_alloc) ;  /* 0x0000006000fc7944 */ /* 0x022fea0003c00000 */
.L_x_66:
[----:B------:R-:W-:Y:S05]  /*3790*/  WARPSYNC.ALL ;  /* 0x0000000000007948 */ /* 0x000fea0003800000 */
[----:B------:R-:W2:Y:S01]  /*37a0*/  S2UR UR4, SR_CgaCtaId ;  /* 0x00000000000479c3 */ /* 0x000ea20000008800 */
[----:B------:R-:W-:Y:S01]  /*37b0*/  UMOV UR17, 0x400 ;  /* 0x0000040000117882 */ /* 0x000fe20000000000 */
[----:B------:R-:W-:-:S06]  /*37c0*/  NOP ;  /* 0x0000000000007918 */ /* 0x000fcc0000000000 */
[----:B------:R-:W-:Y:S06]  /*37d0*/  BAR.ARV 0x6, 0xa0 ;  /* 0x0182800000007b1d */ /* 0x000fec0000002000 */
[----:B------:R-:W3:Y:S01]  /*37e0*/  LDCU UR5, c[0x0][0x38c] ;  /* 0x00007180ff0577ac */ /* 0x000ee20008000800 */
[----:B------:R-:W-:Y:S01]  /*37f0*/  LOP3.LUT R2, R2, 0xffff, RZ, 0xc0, !PT ;  /* 0x0000ffff02027812 */ /* 0x000fe200078ec0ff */
[----:B------:R-:W-:Y:S01]  /*3800*/  IMAD.MOV.U32 R11, RZ, RZ, 0x1 ;  /* 0x00000001ff0b7424 */ /* 0x000fe200078e00ff */
[----:B------:R-:W-:Y:S01]  /*3810*/  CS2R R8, SRZ ;  /* 0x0000000000087805 */ /* 0x000fe2000001ff00 */
[----:B------:R-:W4:Y:S01]  /*3820*/  LDCU UR8, c[0x0][0x38c] ;  /* 0x00007180ff0877ac */ /* 0x000f220008000800 */
[----:B------:R-:W-:Y:S01]  /*3830*/  R2UR UR19, R2 ;  /* 0x00000000021372ca */ /* 0x000fe200000e0000 */
[----:B------:R-:W-:Y:S01]  /*3840*/  IMAD.MOV.U32 R10, RZ, RZ, RZ ;  /* 0x000000ffff0a7224 */ /* 0x000fe200078e00ff */
[----:B------:R-:W-:Y:S01]  /*3850*/  UMOV UR23, URZ ;  /* 0x000000ff00177c82 */ /* 0x000fe20008000000 */
[----:B------:R-:W-:Y:S01]  /*3860*/  UMOV UR14, URZ ;  /* 0x000000ff000e7c82 */ /* 0x000fe20008000000 */
[----:B--2---:R-:W-:Y:S01]  /*3870*/  ULEA UR17, UR4, UR17, 0x18 ;  /* 0x0000001104117291 */ /* 0x004fe2000f8ec0ff */
[----:B------:R-:W-:Y:S01]  /*3880*/  UMOV UR26, 0x0 ;  /* 0x00000000001a7882 */ /* 0x000fe20000000000 */
[----:B------:R-:W-:-:S02]  /*3890*/  UMOV UR27, 0x8200010 ;  /* 0x08200010001b7882 */ /* 0x000fc40000000000 */
[----:B------:R-:W-:Y:S02]  /*38a0*/  UIADD3 UR6, UPT, UPT, UR17, 0x8400, URZ ;  /* 0x0000840011067890 */ /* 0x000fe4000fffe0ff */
[----:B------:R-:W-:Y:S02]  /*38b0*/  UIADD3 UR7, UPT, UPT, UR17, 0x20400, URZ ;  /* 0x0002040011077890 */ /* 0x000fe4000fffe0ff */
[----:B---3--:R-:W-:Y:S01]  /*38c0*/  UIADD3 UR5, UPT, UPT, UR5, 0x3f, URZ ;  /* 0x0000003f05057890 */ /* 0x008fe2000fffe0ff */
[----:B-1----:R-:W1:Y:S01]  /*38d0*/  LDS R0, [UR17+0x1a0] ;  /* 0x0001a011ff007984 */ /* 0x002e620008000800 */
[----:B------:R-:W-:Y:S02]  /*38e0*/  USHF.R.U32.HI UR6, URZ, 0x4, UR6 ;  /* 0x00000004ff067899 */ /* 0x000fe40008011606 */
[----:B------:R-:W-:Y:S02]  /*38f0*/  USHF.R.S32.HI UR4, URZ, 0x1f, UR5 ;  /* 0x0000001fff047899 */ /* 0x000fe40008011405 */
[----:B------:R-:W-:-:S02]  /*3900*/  ULOP3.LUT UR6, UR6, 0x3fff, URZ, 0xc0, !UPT ;  /* 0x00003fff06067892 */ /* 0x000fc4000f8ec0ff */
[----:B------:R-:W-:Y:S02]  /*3910*/  ULEA.HI UR4, UR4, UR5, URZ, 0x6 ;  /* 0x0000000504047291 */ /* 0x000fe4000f8f30ff */
[----:B------:R-:W-:Y:S02]  /*3920*/  USHF.R.U32.HI UR5, URZ, 0x4, UR7 ;  /* 0x00000004ff057899 */ /* 0x000fe40008011607 */
[----:B------:R-:W-:Y:S02]  /*3930*/  USHF.R.S32.HI UR28, URZ, 0x6, UR4 ;  /* 0x00000006ff1c7899 */ /* 0x000fe40008011404 */
[----:B------:R-:W-:Y:S02]  /*3940*/  ULOP3.LUT UR5, UR5, 0x3fff, URZ, 0xc0, !UPT ;  /* 0x00003fff05057892 */ /* 0x000fe4000f8ec0ff */
[----:B------:R-:W-:Y:S02]  /*3950*/  UISETP.LT.AND UP0, UPT, UR28, 0x1, UPT ;  /* 0x000000011c00788c */ /* 0x000fe4000bf01270 */
[----:B------:R-:W-:-:S02]  /*3960*/  ULOP3.LUT UR20, UR6, 0x10000, URZ, 0xfc, !UPT ;  /* 0x0001000006147892 */ /* 0x000fc4000f8efcff */
[----:B------:R-:W-:Y:S02]  /*3970*/  USEL UR29, UR28, 0x1, !UP0 ;  /* 0x000000011c1d7887 */ /* 0x000fe4000c000000 */
[----:B------:R-:W-:Y:S02]  /*3980*/  ULOP3.LUT UR21, UR5, 0x10000, URZ, 0xfc, !UPT ;  /* 0x0001000005157892 */ /* 0x000fe4000f8efcff */
[----:B------:R-:W-:Y:S02]  /*3990*/  UIADD3 UR29, UPT, UPT, -UR29, URZ, URZ ;  /* 0x000000ff1d1d7290 */ /* 0x000fe4000fffe1ff */
[----:B----4-:R-:W-:Y:S01]  /*39a0*/  UISETP.GE.AND UP4, UPT, UR8, 0x1, UPT ;  /* 0x000000010800788c */ /* 0x010fe2000bf86270 */
[----:B------:R-:W-:Y:S01]  /*39b0*/  UMOV UR24, 0x0 ;  /* 0x0000000000187882 */ /* 0x000fe20000000000 */
[----:B------:R-:W-:Y:S01]  /*39c0*/  UMOV UR25, 0x8200010 ;  /* 0x0820001000197882 */ /* 0x000fe20000000000 */
[----:B-1----:R-:W-:-:S15]  /*39d0*/  R2UR UR30, R0 ;  /* 0x00000000001e72ca */ /* 0x002fde00000e0000 */
.L_x_75:
[----:B------:R-:W-:Y:S02]  /*39e0*/  LEA R0, R10, UR17, 0x3 ;  /* 0x000000110a007c11 */ /* 0x000fe4000f8e18ff */
[----:B------:R-:W-:Y:S02]  /*39f0*/  SHF.L.U32 R5, R9, 0x1f, RZ ;  /* 0x0000001f09057819 */ /* 0x000fe400000006ff */
[----:B------:R-:W-:Y:S01]  /*3a00*/  PLOP3.LUT P0, PT, PT, PT, UP4, 0x80, 0x8 ;  /* 0x000000000008781c */ /* 0x000fe20003f0f048 */
[----:B------:R-:W-:Y:S01]  /*3a10*/  VIADD R3, R0, 0x100 ;  /* 0x0000010000037836 */ /* 0x000fe20000000000 */
[----:B-1----:R-:W1:Y:S02]  /*3a20*/  SYNCS.PHASECHK.TRANS64.TRYWAIT P1, [R0+URZ+0xf0], R5 ;  /* 0x0000f005000075a7 */ /* 0x002e6400080211ff */
[----:B-1-3--:R-:W-:Y:S09]  /*3a30*/  @!P1 BRA `(.L_x_69) ;  /* 0x0000005800dc9947 */ /* 0x00aff20003800000 */
.L_x_153:
[----:B------:R-:W-:Y:S01]  /*3a40*/  LEA R4, R10, UR17, 0x4 ;  /* 0x000000110a047c11 */ /* 0x000fe2000f8e20ff */
[----:B------:R-:W-:Y:S01]  /*3a50*/  @UP4 ULEA UR4, UR14, UR17, 0x3 ;  /* 0x000000110e044291 */ /* 0x000fe2000f8e18ff */
[----:B------:R-:W-:Y:S01]  /*3a60*/  PLOP3.LUT P2, PT, PT, PT, PT, 0x80, 0x8 ;  /* 0x000000000008781c */ /* 0x000fe20003f4f070 */
[----:B------:R-:W-:Y:S01]  /*3a70*/  ULEA UR22, UR23, UR17, 0x3 ;  /* 0x0000001117167291 */ /* 0x000fe2000f8e18ff */
[----:B------:R-:W-:Y:S01]  /*3a80*/  PRMT R3, RZ, 0x654, R3 ;  /* 0x00000654ff037816 */ /* 0x000fe20000000003 */
[----:B------:R-:W-:Y:S01]  /*3a90*/  ULEA UR18, UR23, UR30, 0x7 ;  /* 0x0000001e17127291 */ /* 0x000fe2000f8e38ff */
[----:B-1----:R-:W1:Y:S01]  /*3aa0*/  LDS.128 R4, [R4+0x180] ;  /* 0x0001800004047984 */ /* 0x002e620000000c00 */
[----:B------:R-:W-:Y:S02]  /*3ab0*/  @P0 SHF.L.U32 R2, R8, 0x1f, RZ ;  /* 0x0000001f08020819 */ /* 0x000fe400000006ff */
[----:B------:R-:W-:Y:S01]  /*3ac0*/  SHF.L.U32 R0, R11, 0x1f, RZ ;  /* 0x0000001f0b007819 */ /* 0x000fe200000006ff */
[----:B------:R-:W-:Y:S01]  /*3ad0*/  @!PT LDS RZ, [RZ] ;  /* 0x00000000fffff984 */ /* 0x000fe20000000800 */
[----:B------:R-:W-:Y:S01]  /*3ae0*/  @!PT LDS RZ, [RZ] ;  /* 0x00000000fffff984 */ /* 0x000fe20000000800 */
[----:B------:R-:W-:Y:S01]  /*3af0*/  @!PT LDS RZ, [RZ] ;  /* 0x00000000fffff984 */ /* 0x000fe20000000800 */
[----:B------:R-:W-:Y:S01]  /*3b00*/  @!PT LDS RZ, [RZ] ;  /* 0x00000000fffff984 */ /* 0x000fe20000000800 */
[----:B------:R2:W-:Y:S06]  /*3b10*/  MEMBAR.ALL.CTA ;  /* 0x0000000000007992 */ /* 0x0005ec0000008000 */
[----:B--2---:R-:W2:Y:S02]  /*3b20*/  FENCE.VIEW.ASYNC.S ;  /* 0x00000000000073c6 */ /* 0x004ea40000000000 */
[----:B--2---:R2:W-:Y:S01]  /*3b30*/  SYNCS.ARRIVE.TRANS64.RED.A1T0 RZ, [R3+URZ], RZ ;  /* 0x000000ff03ff79a7 */ /* 0x0045e200081004ff */
[----:B------:R2:W3:Y:S01]  /*3b40*/  @P0 SYNCS.PHASECHK.TRANS64.TRYWAIT P2, [UR4], R2 ;  /* 0x00000002ff0005a7 */ /* 0x0004e20008041104 */
[----:B-1----:R-:W-:Y:S01]  /*3b50*/  LOP3.LUT P1, RZ, R6, 0x1, RZ, 0xc0, !PT ;  /* 0x0000000106ff7812 */ /* 0x002fe2000782c0ff */
[----:B------:R-:W1:Y:S02]  /*3b60*/  SYNCS.PHASECHK.TRANS64.TRYWAIT P0, [UR22+0x130], R0 ;  /* 0x00013000ff0075a7 */ /* 0x000e640008001116 */
[----:B-123--:R-:W-:Y:S10]  /*3b70*/  @!P0 BRA `(.L_x_70) ;  /* 0x0000005800a08947 */ /* 0x00eff40003800000 */
.L_x_155:
[----:B------:R-:W-:Y:S01]  /*3b80*/  IADD3 R10, PT, PT, R10, 0x1, RZ ;  /* 0x000000010a0a7810 */ /* 0x000fe20007ffe0ff */
[----:B------:R-:W-:Y:S06]  /*3b90*/  BRA.U !UP4, `(.L_x_71) ;  /* 0x000000010c987547 */ /* 0x000fec000b800000 */
[----:B------:R-:W-:Y:S01]  /*3ba0*/  UPLOP3.LUT UP2, UPT, UPT, UPT, UPT, 0x40, 0x4 ;  /* 0x000000000004789c */ /* 0x000fe20003f4e870 */
[----:B------:R-:W-:Y:S01]  /*3bb0*/  UMOV UR16, UR29 ;  /* 0x0000001d00107c82 */ /* 0x000fe20008000000 */
[----:B------:R-:W-:Y:S01]  /*3bc0*/  UMOV UR15, UR28 ;  /* 0x0000001c000f7c82 */ /* 0x000fe20008000000 */
[----:B------:R-:W-:-:S08]  /*3bd0*/  UMOV UR6, UR14 ;  /* 0x0000000e00067c82 */ /* 0x000fd00008000000 */
.L_x_74:
[----:B------:R-:W-:Y:S02]  /*3be0*/  UIADD3 UR16, UPT, UPT, UR16, 0x1, URZ ;  /* 0x0000000110107890 */ /* 0x000fe4000fffe0ff */
[----:B--2---:R-:W-:Y:S02]  /*3bf0*/  ULEA UR5, UR6, UR17, 0x3 ;  /* 0x0000001106057291 */ /* 0x004fe4000f8e18ff */
[----:B------:R-:W-:Y:S01]  /*3c00*/  UISETP.NE.AND UP3, UPT, UR16, URZ, UPT ;  /* 0x000000ff1000728c */ /* 0x000fe2000bf65270 */
[----:B---3--:R-:W-:Y:S10]  /*3c10*/  @P2 BRA `(.L_x_72) ;  /* 0x00000000000c2947 */ /* 0x008ff40003800000 */
[----:B-1----:R-:W-:Y:S04]  /*3c20*/  SHF.L.U32 R3, R8, 0x1f, RZ ;  /* 0x0000001f08037819 */ /* 0x002fe800000006ff */
[----:B------:R-:W1:Y:S02]  /*3c30*/  SYNCS.PHASECHK.TRANS64.TRYWAIT P0, [UR5], R3 ;  /* 0x00000003ff0075a7 */ /* 0x000e640008001105 */
[----:B-1----:R-:W-:Y:S05]  /*3c40*/  @!P0 BRA `(.L_x_73) ;  /* 0x0000005800848947 */ /* 0x002fea0003800000 */
.L_x_72:
[----:B------:R-:W-:Y:S01]  /*3c50*/  UISETP.NE.AND UP0, UPT, UR15, 0x1, UPT ;  /* 0x000000010f00788c */ /* 0x000fe2000bf05270 */
[----:B------:R-:W-:Y:S01]  /*3c60*/  PLOP3.LUT P2, PT, PT, PT, PT, 0x80, 0x8 ;  /* 0x000000000008781c */ /* 0x000fe20003f4f070 */
[----:B------:R-:W-:Y:S02]  /*3c70*/  UIADD3 UR4, UPT, UPT, UR6, 0x1, URZ ;  /* 0x0000000106047890 */ /* 0x000fe4000fffe0ff */
[----:B------:R-:W-:Y:S02]  /*3c80*/  ULEA UR12, UR6, UR21, 0x9 ;  /* 0x00000015060c7291 */ /* 0x000fe4000f8e48ff */
[----:B------:R-:W-:Y:S01]  /*3c90*/  UISETP.NE.AND UP1, UPT, UR4, 0xc, UPT ;  /* 0x0000000c0400788c */ /* 0x000fe2000bf25270 */
[----:B------:R-:W-:Y:S01]  /*3ca0*/  PLOP3.LUT P0, PT, PT, PT, UP0, 0x80, 0x8 ;  /* 0x000000000008781c */ /* 0x000fe20003f0f008 */
[----:B------:R-:W-:Y:S02]  /*3cb0*/  UIADD3 UR10, UPT, UPT, UR12, 0x2, URZ ;  /* 0x000000020c0a7890 */ /* 0x000fe4000fffe0ff */
[----:B------:R-:W-:Y:S02]  /*3cc0*/  USEL UR7, URZ, 0x1, UP1 ;  /* 0x00000001ff077887 */ /* 0x000fe40008800000 */
[----:B------:R-:W-:Y:S02]  /*3cd0*/  USEL UR14, UR4, URZ, UP1 ;  /* 0x000000ff040e7287 */ /* 0x000fe40008800000 */
[----:B------:R-:W-:Y:S02]  /*3ce0*/  UIADD3 UR15, UPT, UPT, UR15, -0x1, URZ ;  /* 0xffffffff0f0f7890 */ /* 0x000fe4000fffe0ff */
[----:B------:R-:W-:Y:S01]  /*3cf0*/  @UP0 ULEA UR4, UR14, UR17, 0x3 ;  /* 0x000000110e040291 */ /* 0x000fe2000f8e18ff */
[----:B------:R-:W-:Y:S01]  /*3d00*/  LOP3.LUT R8, R8, UR7, RZ, 0x3c, !PT ;  /* 0x0000000708087c12 */ /* 0x000fe2000f8e3cff */
[----:B------:R-:W-:Y:S01]  /*3d10*/  UIADD3 UR7, UPT, UPT, UR5, 0x60, URZ ;  /* 0x0000006005077890 */ /* 0x000fe2000fffe0ff */
[----:B------:R-:W-:Y:S02]  /*3d20*/  UMOV UR13, 0x80004020 ;  /* 0x80004020000d7882 */ /* 0x000fe40000000000 */
[----:B-1----:R-:W-:Y:S01]  /*3d30*/  @P0 SHF.L.U32 R0, R8, 0x1f, RZ ;  /* 0x0000001f08000819 */ /* 0x002fe200000006ff */
[----:B------:R-:W-:Y:S01]  /*3d40*/  UMOV UR5, 0x80004020 ;  /* 0x8000402000057882 */ /* 0x000fe20000000000 */
[----:B------:R-:W-:Y:S01]  /*3d50*/  UMOV UR11, 0x80004020 ;  /* 0x80004020000b7882 */ /* 0x000fe20000000000 */
[----:B------:R-:W-:Y:S01]  /*3d60*/  UMOV UR9, 0x80004020 ;  /* 0x8000402000097882 */ /* 0x000fe20000000000 */
[----:B------:R2:W3:Y:S01]  /*3d70*/  @P0 SYNCS.PHASECHK.TRANS64.TRYWAIT P2, [UR4], R0 ;  /* 0x00000000ff0005a7 */ /* 0x0004e20008041104 */
[----:B------:R-:W-:Y:S03]  /*3d80*/  ULEA UR4, UR6, UR20, 0x9 ;  /* 0x0000001406047291 */ /* 0x000fe6000f8e48ff */
[----:B------:R-:W-:Y:S01]  /*3d90*/  UMOV UR6, UR14 ;  /* 0x0000000e00067c82 */ /* 0x000fe20008000000 */
[----:B------:R-:W-:Y:S05]  /*3da0*/  UIADD3 UR8, UPT, UPT, UR4, 0x2, URZ ;  /* 0x0000000204087890 */ /* 0x000fea000fffe0ff */
[----:B------:R2:W-:Y:S01]  /*3db0*/  UTCQMMA gdesc[UR4], gdesc[UR12], tmem[UR18], tmem[UR26], idesc[UR27], UP2 ;  /* 0x00ff1a0c040075ea */ /* 0x0005e20009000312 */
[----:B------:R-:W-:Y:S03]  /*3dc0*/  UPLOP3.LUT UP2, UPT, UPT, UPT, UPT, 0x80, 0x8 ;  /* 0x000000000008789c */ /* 0x000fe60003f4f070 */
[----:B------:R2:W-:Y:S01]  /*3dd0*/  UTCQMMA gdesc[UR8], gdesc[UR10], tmem[UR18], tmem[UR24], idesc[UR25], UPT ;  /* 0x00ff180a080075ea */ /* 0x0005e2000b800312 */
[----:B------:R2:W-:Y:S01]  /*3de0*/  UTCBAR.MULTICAST [UR7], URZ, UR19 ;  /* 0x000000ff070073e9 */ /* 0x0005e20008000813 */
[----:B------:R-:W-:Y:S06]  /*3df0*/  BRA.U UP3, `(.L_x_74) ;  /* 0xfffffffd03787547 */ /* 0x000fec000b83ffff */
.L_x_71:
[----:B--2---:R-:W-:Y:S01]  /*3e00*/  UIADD3 UR4, UPT, UPT, UR23, 0x1, URZ ;  /* 0x0000000117047890 */ /* 0x004fe2000fffe0ff */
[C---:B------:R-:W-:Y:S01]  /*3e10*/  ISETP.NE.AND P0, PT, R10.reuse, 0x2, PT ;  /* 0x000000020a00780c */ /* 0x040fe20003f05270 */
[----:B------:R-:W-:Y:S02]  /*3e20*/  UIADD3 UR5, UPT, UPT, UR22, 0x110, URZ ;  /* 0x0000011016057890 */ /* 0x000fe4000fffe0ff */
[----:B------:R-:W-:Y:S01]  /*3e30*/  UISETP.NE.AND UP0, UPT, UR4, 0x4, UPT ;  /* 0x000000040400788c */ /* 0x000fe2000bf05270 */
[----:B-1----:R-:W-:Y:S02]  /*3e40*/  SEL R0, RZ, 0x1, P0 ;  /* 0x00000001ff007807 */ /* 0x002fe40000000000 */
[----:B------:R-:W-:Y:S01]  /*3e50*/  SEL R10, R10, RZ, P0 ;  /* 0x000000ff0a0a7207 */ /* 0x000fe20000000000 */
[----:B------:R-:W-:Y:S01]  /*3e60*/  USEL UR6, URZ, 0x1, UP0 ;  /* 0x00000001ff067887 */ /* 0x000fe20008000000 */
[----:B------:R-:W-:Y:S01]  /*3e70*/  LOP3.LUT R9, R9, R0, RZ, 0x3c, !PT ;  /* 0x0000000009097212 */ /* 0x000fe200078e3cff */
[----:B------:R-:W-:Y:S01]  /*3e80*/  USEL UR23, UR4, URZ, UP0 ;  /* 0x000000ff04177287 */ /* 0x000fe20008000000 */
[----:B------:R1:W-:Y:S03]  /*3e90*/  UTCBAR [UR5], URZ ;  /* 0x000000ff050073e9 */ /* 0x0003e600080000ff */
[----:B------:R-:W-:Y:S01]  /*3ea0*/  LOP3.LUT R11, R11, UR6, RZ, 0x3c, !PT ;  /* 0x000000060b0b7c12 */ /* 0x000fe2000f8e3cff */
[----:B------:R-:W-:Y:S07]  /*3eb0*/  @P1 BRA `(.L_x_75) ;  /* 0xfffffff800c81947 */ /* 0x000fee000383ffff */
[----:B------:R-:W2:Y:S01]  /*3ec0*/  S2UR UR8, SR_CgaCtaId ;  /* 0x00000000000879c3 */ /* 0x000ea20000008800 */
[----:B------:R-:W-:Y:S01]  /*3ed0*/  ELECT P0, URZ, PT ;  /* 0x0000000000ff782f */ /* 0x000fe20003800000 */
[----:B------:R-:W-:Y:S01]  /*3ee0*/  IMAD.MOV.U32 R0, RZ, RZ, 0x1 ;  /* 0x00000001ff007424 */ /* 0x000fe200078e00ff */
[----:B------:R-:W-:Y:S01]  /*3ef0*/  UIADD3 UR17, UPT, UPT, UR17, 0x130, URZ ;  /* 0x0000013011117890 */ /* 0x000fe2000fffe0ff */
[----:B------:R-:W-:Y:S01]  /*3f00*/  SHF.L.U32 R3, R11, 0x1f, RZ ;  /* 0x0000001f0b037819 */ /* 0x000fe200000006ff */
[----:B------:R-:W-:-:S03]  /*3f10*/  UMOV UR4, 0x40 ;  /* 0x0000004000047882 */ /* 0x000fc60000000000 */
[----:B------:R-:W-:Y:S01]  /*3f20*/  UVIRTCOUNT.DEALLOC.SMPOOL 0x80 ;  /* 0x000000800000784c */ /* 0x000fe20000000000 */
[----:B--2---:R-:W-:Y:S02]  /*3f30*/  ULEA UR8, UR8, UR4, 0x18 ;  /* 0x0000000408087291 */ /* 0x004fe4000f8ec0ff */
[----:B------:R-:W-:-:S07]  /*3f40*/  ULEA UR4, UR23, UR17, 0x3 ;  /* 0x0000001117047291 */ /* 0x000fce000f8e18ff */
[----:B------:R2:W-:Y:S02]  /*3f50*/  @P0 STS.U8 [UR8+0x1c], R0 ;  /* 0x00001c00ff000988 */ /* 0x0005e40008000008 */
[----:B------:R-:W4:Y:S02]  /*3f60*/  SYNCS.PHASECHK.TRANS64.TRYWAIT P0, [UR4], R3 ;  /* 0x00000003ff0075a7 */ /* 0x000f240008001104 */
[----:B--2-4-:R-:W-:Y:S05]  /*3f70*/  @!P0 BRA `(.L_x_76) ;  /* 0x0000005400d08947 */ /* 0x014fea0003800000 */
.L_x_158:
[----:B------:R-:W-:-:S04]  /*3f80*/  UIADD3 UR4, UPT, UPT, UR23, 0x1, URZ ;  /* 0x0000000117047890 */ /* 0x000fc8000fffe0ff */
[----:B------:R-:W-:-:S04]  /*3f90*/  UISETP.NE.AND UP0, UPT, UR4, 0x4, UPT ;  /* 0x000000040400788c */ /* 0x000fc8000bf05270 */
[----:B------:R-:W-:Y:S02]  /*3fa0*/  USEL UR6, URZ, 0x1, UP0 ;  /* 0x00000001ff067887 */ /* 0x000fe40008000000 */
[----:B------:R-:W-:-:S04]  /*3fb0*/  USEL UR4, UR4, URZ, UP0 ;  /* 0x000000ff04047287 */ /* 0x000fc80008000000 */
[----:B-1----:R-:W-:Y:S01]  /*3fc0*/  ULEA UR5, UR4, UR17, 0x3 ;  /* 0x0000001104057291 */ /* 0x002fe2000f8e18ff */
[----:B------:R-:W-:-:S04]  /*3fd0*/  LOP3.LUT R2, R11, UR6, RZ, 0x3c, !PT ;  /* 0x000000060b027c12 */ /* 0x000fc8000f8e3cff */
[----:B--2---:R-:W-:-:S04]  /*3fe0*/  SHF.L.U32 R3, R2, 0x1f, RZ ;  /* 0x0000001f02037819 */ /* 0x004fc800000006ff */
[----:B------:R-:W1:Y:S02]  /*3ff0*/  SYNCS.PHASECHK.TRANS64.TRYWAIT P0, [UR5], R3 ;  /* 0x00000003ff0075a7 */ /* 0x000e640008001105 */
[----:B-1----:R-:W-:Y:S05]  /*4000*/  @!P0 BRA `(.L_x_77) ;  /* 0x0000005400c48947 */ /* 0x002fea0003800000 */
.L_x_160:
        /* <DEDUP_REMOVED lines=9> */
.L_x_162:
[----:B------:R-:W-:-:S04]  /*40a0*/  UIADD3 UR4, UPT, UPT, UR4, 0x1, URZ ;  /* 0x0000000104047890 */ /* 0x000fc8000fffe0ff */
[----:B------:R-:W-:-:S04]  /*40b0*/  UISETP.NE.AND UP0, UPT, UR4, 0x4, UPT ;  /* 0x000000040400788c */ /* 0x000fc8000bf05270 */
[----:B------:R-:W-:Y:S02]  /*40c0*/  USEL UR5, URZ, 0x1, UP0 ;  /* 0x00000001ff057887 */ /* 0x000fe40008000000 */
[----:B------:R-:W-:-:S04]  /*40d0*/  USEL UR4, UR4, URZ, UP0 ;  /* 0x000000ff04047287 */ /* 0x000fc80008000000 */
[----:B------:R-:W-:Y:S01]  /*40e0*/  ULEA UR4, UR4, UR17, 0x3 ;  /* 0x0000001104047291 */ /* 0x000fe2000f8e18ff */
[----:B-1----:R-:W-:-:S04]  /*40f0*/  LOP3.LUT R3, R2, UR5, RZ, 0x3c, !PT ;  /* 0x0000000502037c12 */ /* 0x002fc8000f8e3cff */
[----:B------:R-:W-:-:S04]  /*4100*/  SHF.L.U32 R3, R3, 0x1f, RZ ;  /* 0x0000001f03037819 */ /* 0x000fc800000006ff */
[----:B------:R-:W1:Y:S02]  /*4110*/  SYNCS.PHASECHK.TRANS64.TRYWAIT P0, [UR4], R3 ;  /* 0x00000003ff0075a7 */ /* 0x000e640008001104 */
[----:B-1----:R-:W-:Y:S05]  /*4120*/  @!P0 BRA `(.L_x_79) ;  /* 0x0000005400ac8947 */ /* 0x002fea0003800000 */
.L_x_164:
[----:B------:R-:W-:Y:S01]  /*4130*/  NOP ;  /* 0x0000000000007918 */ /* 0x000fe20000000000 */
[----:B-1----:R-:W1:Y:S01]  /*4140*/  LDS R0, [UR8+0x14] ;  /* 0x00001408ff007984 */ /* 0x002e620008000800 */
[----:B------:R-:W-:Y:S01]  /*4150*/  ULOP3.LUT UR4, UR30, 0xffff, URZ, 0xc0, !UPT ;  /* 0x0000ffff1e047892 */ /* 0x000fe2000f8ec0ff */
[----:B------:R-:W-:Y:S01]  /*4160*/  UMOV UR5, 0xffff ;  /* 0x0000ffff00057882 */ /* 0x000fe20000000000 */
[----:B------:R-:W-:Y:S02]  /*4170*/  UMOV UR6, 0x1 ;  /* 0x0000000100067882 */ /* 0x000fe40000000000 */
[----:B------:R-:W-:-:S04]  /*4180*/  USHF.R.U32.HI UR4, URZ, 0x5, UR4 ;  /* 0x00000005ff047899 */ /* 0x000fc80008011604 */
[----:B------:R-:W-:Y:S02]  /*4190*/  USHF.L.U32 UR5, UR5, UR4, URZ ;  /* 0x0000000405057299 */ /* 0x000fe400080006ff */
[----:B------:R-:W-:-:S04]  /*41a0*/  USHF.L.U32 UR4, UR6, UR4, URZ ;  /* 0x0000000406047299 */ /* 0x000fc800080006ff */
[----:B-1----:R-:W-:-:S04]  /*41b0*/  LOP3.LUT R0, R0, UR5, RZ, 0xc0, !PT ;  /* 0x0000000500007c12 */ /* 0x002fc8000f8ec0ff */
[----:B------:R-:W-:-:S13]  /*41c0*/  ISETP.NE.AND P0, PT, R0, UR5, PT ;  /* 0x0000000500007c0c */ /* 0x000fda000bf05270 */
[----:B------:R-:W-:Y:S05]  /*41d0*/  @P0 BRA `(.L_x_80) ;  /* 0x0000000000580947 */ /* 0x000fea0003800000 */
[----:B------:R-:W1:Y:S02]  /*41e0*/  LDS R0, [UR8+0x18] ;  /* 0x00001808ff007984 */ /* 0x000e640008000800 */
[----:B-1----:R-:W-:-:S04]  /*41f0*/  LOP3.LUT R0, R0, UR4, RZ, 0xc0, !PT ;  /* 0x0000000400007c12 */ /* 0x002fc8000f8ec0ff */
[----:B------:R-:W-:-:S13]  /*4200*/  ISETP.NE.AND P0, PT, R0, UR4, PT ;  /* 0x0000000400007c0c */ /* 0x000fda000bf05270 */
[----:B------:R-:W-:Y:S05]  /*4210*/  @P0 BRA `(.L_x_81) ;  /* 0x00000000003c0947 */ /* 0x000fea0003800000 */
[----:B------:R-:W1:Y:S01]  /*4220*/  S2R R2, SR_LANEID ;  /* 0x0000000000027919 */ /* 0x000e620000000000 */
[----:B------:R-:W-:Y:S01]  /*4230*/  ULOP3.LUT UR5, URZ, UR5, URZ, 0x33, !UPT ;  /* 0x00000005ff057292 */ /* 0x000fe2000f8e33ff */
[----:B------:R-:W-:Y:S01]  /*4240*/  LOP3.LUT R4, RZ, UR4, RZ, 0x33, !PT ;  /* 0x00000004ff047c12 */ /* 0x000fe2000f8e33ff */
[----:B------:R-:W-:Y:S02]  /*4250*/  VOTEU.ANY UR4, UPT, PT ;  /* 0x0000000000047886 */ /* 0x000fe400038e0100 */
[----:B------:R-:W-:Y:S01]  /*4260*/  UFLO.U32 UR4, UR4 ;  /* 0x00000004000472bd */ /* 0x000fe200080e0000 */
[----:B------:R-:W2:Y:S01]  /*4270*/  REDUX UR6, R4 ;  /* 0x00000000040673c4 */ /* 0x000ea20000000000 */
[----:B------:R-:W-:-:S06]  /*4280*/  IMAD.U32 R0, RZ, RZ, UR5 ;  /* 0x00000005ff007e24 */ /* 0x000fcc000f8e00ff */
[----:B------:R4:W-:Y:S01]  /*4290*/  UTCATOMSWS.AND URZ, UR5 ;  /* 0x0000000500ff79e3 */ /* 0x0009e20008000000 */
[----:B------:R-:W3:Y:S01]  /*42a0*/  REDUX UR7, R0 ;  /* 0x00000000000773c4 */ /* 0x000ee20000000000 */
[----:B-1----:R-:W-:Y:S01]  /*42b0*/  ISETP.EQ.U32.AND P0, PT, R2, UR4, PT ;  /* 0x0000000402007c0c */ /* 0x002fe2000bf02070 */
[----:B--2---:R-:W-:Y:S01]  /*42c0*/  IMAD.U32 R2, RZ, RZ, UR6 ;  /* 0x00000006ff027e24 */ /* 0x004fe2000f8e00ff */
[----:B---3--:R-:W-:-:S11]  /*42d0*/  MOV R3, UR7 ;  /* 0x0000000700037c02 */ /* 0x008fd60008000f00 */
[----:B------:R4:W-:Y:S04]  /*42e0*/  @P0 ATOMS.AND RZ, [UR8+0x14], R3 ;  /* 0x00001403ffff098c */ /* 0x0009e8000a800008 */
[----:B------:R4:W-:Y:S01]  /*42f0*/  @P0 ATOMS.AND RZ, [UR8+0x18], R2 ;  /* 0x00001802ffff098c */ /* 0x0009e2000a800008 */
[----:B------:R-:W-:Y:S05]  /*4300*/  BRA `(.L_x_82) ;  /* 0x0000000000147947 */ /* 0x000fea0003800000 */
.L_x_81:
[----:B------:R-:W-:Y:S02]  /*4310*/  MOV R2, 0x4330 ;  /* 0x0000433000027802 */ /* 0x000fe40000000f00 */
[----:B---3-5:R-:W-:Y:S05]  /*4320*/  CALL.REL.NOINC `($__internal_0_$__cuda_sm10x_tcgen05_guardrail_trap_col_being_dealloced_not_returned_by_alloc) ;  /* 0x0000005800087944 */ /* 0x028fea0003c00000 */
[----:B------:R-:W-:Y:S05]  /*4330*/  BRA `(.L_x_82) ;  /* 0x0000000000087947 */ /* 0x000fea0003800000 */
.L_x_80:
[----:B------:R-:W-:Y:S02]  /*4340*/  MOV R2, 0x4360 ;  /* 0x0000436000027802 */ /* 0x000fe40000000f00 */
[----:B---3-5:R-:W-:Y:S05]  /*4350*/  CALL.REL.NOINC `($__internal_2_$__cuda_sm10x_tcgen05_guardrail_trap_unallocated_columns_being_dealloced) ;  /* 0x0000005800147944 */ /* 0x028fea0003c00000 */
.L_x_82:
[----:B------:R-:W-:Y:S01]  /*4360*/  NOP ;  /* 0x0000000000007918 */ /* 0x000fe20000000000 */
[----:B----4-:R-:W-:Y:S05]  /*4370*/  EXIT ;  /* 0x000000000000794d */ /* 0x010fea0003800000 */
.L_x_64:
[----:B------:R-:W-:-:S09]  /*4380*/  UISETP.NE.OR UP0, UPT, UR17, 0x3, !UP3 ;  /* 0x000000031100788c */ /* 0x000fd2000df05670 */
[----:B------:R-:W-:Y:S05]  /*4390*/  BRA.U UP0, `(.L_x_83) ;  /* 0x0000000d00807547 */ /* 0x000fea000b800000 */
[----:B------:R-:W1:Y:S01]  /*43a0*/  LDCU UR32, c[0x0][0x370] ;  /* 0x00006e00ff2077ac */ /* 0x000e620008000800 */
[----:B------:R-:W2:Y:S01]  /*43b0*/  LDC.64 R16, c[0x0][0x348] ;  /* 0x0000d200ff107b82 */ /* 0x000ea20000000a00 */
[----:B------:R-:W-:Y:S02]  /*43c0*/  HFMA2 R13, -RZ, RZ, 0, 0 ;  /* 0x00000000ff0d7431 */ /* 0x000fe400000001ff */
[----:B------:R-:W-:Y:S01]  /*43d0*/  IMAD.MOV.U32 R15, RZ, RZ, 0x1 ;  /* 0x00000001ff0f7424 */ /* 0x000fe200078e00ff */
[----:B------:R-:W1:Y:S01]  /*43e0*/  LDCU.128 UR28, c[0x0][0xb10] ;  /* 0x00016200ff1c77ac */ /* 0x000e620008000c00 */
[----:B------:R-:W-:Y:S01]  /*43f0*/  IMAD.MOV.U32 R14, RZ, RZ, RZ ;  /* 0x000000ffff0e7224 */ /* 0x000fe200078e00ff */
[----:B------:R-:W-:Y:S01]  /*4400*/  MOV R7, 0x2000 ;  /* 0x0000200000077802 */ /* 0x000fe20000000f00 */
[----:B------:R-:W3:Y:S01]  /*4410*/  LDCU UR27, c[0x0][0x374] ;  /* 0x00006e80ff1b77ac */ /* 0x000ee20008000800 */
[----:B------:R-:W4:Y:S01]  /*4420*/  LDC.64 R2, c[0x0][0x888] ;  /* 0x00022200ff027b82 */ /* 0x000f220000000a00 */
[----:B------:R-:W3:Y:S01]  /*4430*/  LDCU UR15, c[0x0][0xb0c] ;  /* 0x00016180ff0f77ac */ /* 0x000ee20008000800 */
[----:B------:R-:W2:Y:S06]  /*4440*/  LDCU UR38, c[0x0][0xb20] ;  /* 0x00016400ff2677ac */ /* 0x000eac0008000800 */
[----:B------:R-:W4:Y:S01]  /*4450*/  LDC.64 R4, c[0x0][0x890] ;  /* 0x00022400ff047b82 */ /* 0x000f220000000a00 */
[----:B------:R-:W2:Y:S01]  /*4460*/  LDCU UR4, c[0x0][0xb30] ;  /* 0x00016600ff0477ac */ /* 0x000ea20008000800 */
[----:B------:R-:W-:Y:S01]  /*4470*/  UMOV UR21, 0x400 ;  /* 0x0000040000157882 */ /* 0x000fe20000000000 */
[----:B-1----:R-:W-:-:S02]  /*4480*/  UIMAD.WIDE.U32 UR6, UR32, UR28, URZ ;  /* 0x0000001c200672a5 */ /* 0x002fc4000f8e00ff */
[----:B---3--:R-:W-:Y:S02]  /*4490*/  UIMAD.WIDE.U32 UR8, UR27, UR31, URZ ;  /* 0x0000001f1b0872a5 */ /* 0x008fe4000f8e00ff */
[----:B------:R-:W-:Y:S02]  /*44a0*/  ULEA UR21, UR45, UR21, 0x18 ;  /* 0x000000152d157291 */ /* 0x000fe4000f8ec0ff */
[----:B------:R-:W-:Y:S02]  /*44b0*/  UPLOP3.LUT UP3, UPT, UPT, UPT, UPT, 0x40, 0x4 ;  /* 0x000000000004789c */ /* 0x000fe40003f6e870 */
[----:B------:R-:W-:Y:S01]  /*44c0*/  UIADD3 UR33, UPT, UPT, UR21, 0xc8, URZ ;  /* 0x000000c815217890 */ /* 0x000fe2000fffe0ff */
[----:B------:R-:W-:Y:S01]  /*44d0*/  UMOV UR6, UR7 ;  /* 0x0000000700067c82 */ /* 0x000fe20008000000 */
[----:B------:R-:W-:Y:S01]  /*44e0*/  UMOV UR34, UR9 ;  /* 0x0000000900227c82 */ /* 0x000fe20008000000 */
[----:B------:R-:W-:Y:S02]  /*44f0*/  UISETP.GE.AND UP0, UPT, UR42, 0x1, UPT ;  /* 0x000000012a00788c */ /* 0x000fe4000bf06270 */
[----:B------:R-:W-:Y:S01]  /*4500*/  UISETP.NE.AND UP4, UPT, UR42, 0x1, UPT ;  /* 0x000000012a00788c */ /* 0x000fe2000bf85270 */
[----:B------:R-:W1:Y:S01]  /*4510*/  LDCU.64 UR22, c[0x0][0xb28] ;  /* 0x00016500ff1677ac */ /* 0x000e620008000a00 */
[----:B------:R-:W-:-:S02]  /*4520*/  UISETP.NE.AND UP6, UPT, UR15, 0x1, UPT ;  /* 0x000000010f00788c */ /* 0x000fc4000bfc5270 */
[----:B------:R-:W-:Y:S02]  /*4530*/  UISETP.NE.AND UP5, UPT, UR30, 0x1, UPT ;  /* 0x000000011e00788c */ /* 0x000fe4000bfa5270 */
[----:B------:R-:W-:Y:S02]  /*4540*/  UIADD3 UR17, UPT, UPT, UR21, 0xc0, URZ ;  /* 0x000000c015117890 */ /* 0x000fe4000fffe0ff */
[----:B------:R-:W-:Y:S02]  /*4550*/  UPRMT UR33, UR45, 0x654, UR33 ;  /* 0x000006542d217896 */ /* 0x000fe40008000021 */
[----:B------:R-:W-:Y:S02]  /*4560*/  USHF.R.U32.HI UR35, URZ, UR29, UR6 ;  /* 0x0000001dff237299 */ /* 0x000fe40008011606 */
[----:B--2---:R-:W-:Y:S02]  /*4570*/  USHF.R.U32.HI UR34, URZ, UR38, UR34 ;  /* 0x00000026ff227299 */ /* 0x004fe40008011622 */
[----:B------:R-:W-:-:S11]  /*4580*/  UISETP.NE.AND UP2, UPT, UR4, 0x1, UPT ;  /* 0x000000010400788c */ /* 0x000fd6000bf45270 */
.L_x_92:
[C---:B------:R-:W-:Y:S02]  /*4590*/  LEA R12, R14.reuse, UR21, 0x3 ;  /* 0x000000150e0c7c11 */ /* 0x040fe4000f8e18ff */
[----:B------:R-:W-:Y:S02]  /*45a0*/  SHF.L.U32 R9, R13, 0x1f, RZ ;  /* 0x0000001f0d097819 */ /* 0x000fe400000006ff */
[----:B------:R-:W-:Y:S02]  /*45b0*/  LEA R10, R14, UR21, 0x4 ;  /* 0x000000150e0a7c11 */ /* 0x000fe4000f8e20ff */
[----:B--2---:R-:W2:Y:S02]  /*45c0*/  SYNCS.PHASECHK.TRANS64.TRYWAIT P0, [R12+URZ+0xf0], R9 ;  /* 0x0000f0090c0075a7 */ /* 0x004ea400080011ff */
[----:B--2---:R-:W-:Y:S05]  /*45d0*/  @!P0 BRA `(.L_x_84) ;  /* 0x0000005000988947 */ /* 0x004fea0003800000 */
.L_x_165:
[----:B--2---:R-:W2:Y:S01]  /*45e0*/  LDS.128 R8, [R10+0x180] ;  /* 0x000180000a087984 */ /* 0x004ea20000000c00 */
[----:B------:R-:W-:Y:S01]  /*45f0*/  UISETP.GE.AND UP0, UPT, UR42, 0x1, UPT ;  /* 0x000000012a00788c */ /* 0x000fe2000bf06270 */
[----:B------:R-:W-:Y:S01]  /*4600*/  @!PT LDS RZ, [RZ] ;  /* 0x00000000fffff984 */ /* 0x000fe20000000800 */
[----:B------:R-:W-:Y:S01]  /*4610*/  @!PT LDS RZ, [RZ] ;  /* 0x00000000fffff984 */ /* 0x000fe20000000800 */
[----:B------:R-:W-:Y:S01]  /*4620*/  @!PT LDS RZ, [RZ] ;  /* 0x00000000fffff984 */ /* 0x000fe20000000800 */
[----:B------:R-:W-:Y:S01]  /*4630*/  @!PT LDS RZ, [RZ] ;  /* 0x00000000fffff984 */ /* 0x000fe20000000800 */
[----:B------:R3:W-:Y:S06]  /*4640*/  MEMBAR.ALL.CTA ;  /* 0x0000000000007992 */ /* 0x0007ec0000008000 */
[----:B---3--:R-:W3:Y:S01]  /*4650*/  FENCE.VIEW.ASYNC.S ;  /* 0x00000000000073c6 */ /* 0x008ee20000000000 */
[----:B--2---:R-:W-:Y:S11]  /*4660*/  LOP3.LUT P0, RZ, R10, 0x1, RZ, 0xc0, !PT ;  /* 0x000000010aff7812 */ /* 0x004ff6000780c0ff */
[----:B------:R-:W-:Y:S02]  /*4670*/  @!UPT UIADD3 URZ, UPT, UPT, URZ, URZ, URZ ;  /* 0x000000fffffff290 */ /* 0x000fe4000fffe0ff */
[----:B---3--:R-:W-:Y:S01]  /*4680*/  VOTEU.ANY UP1, P0 ;  /* 0x0000000000ff7886 */ /* 0x008fe20000020100 */
[----:B------:R-:W-:Y:S11]  /*4690*/  PLOP3.LUT P0, PT, PT, PT, UP1, 0x80, 0x8 ;  /* 0x000000000008781c */ /* 0x000ff60003f0f018 */
[----:B------:R-:W-:Y:S02]  /*46a0*/  @!UPT UIADD3 URZ, UPT, UPT, URZ, URZ, URZ ;  /* 0x000000fffffff290 */ /* 0x000fe4000fffe0ff */
[----:B------:R-:W-:Y:S02]  /*46b0*/  @P0 SHF.R.U32.HI R0, RZ, 0x10, R9 ;  /* 0x00000010ff000819 */ /* 0x000fe40000011609 */
[----:B------:R-:W-:Y:S02]  /*46c0*/  @P0 MOV R6, R8 ;  /* 0x0000000800060202 */ /* 0x000fe40000000f00 */
[----:B------:R-:W-:Y:S01]  /*46d0*/  @P0 R2UR UR4, R0 ;  /* 0x00000000000402ca */ /* 0x000fe200000e0000 */
[----:B------:R-:W-:Y:S01]  /*46e0*/  VIADD R0, R12, 0x100 ;  /* 0x000001000c007836 */ /* 0x000fe20000000000 */
[----:B------:R-:W-:Y:S02]  /*46f0*/  @P0 LOP3.LUT R8, R9, 0xffff, RZ, 0xc0, !PT ;  /* 0x0000ffff09080812 */ /* 0x000fe400078ec0ff */
[----:B------:R-:W-:Y:S02]  /*4700*/  @P0 R2UR UR6, R6 ;  /* 0x00000000060602ca */ /* 0x000fe400000e0000 */
[----:B------:R-:W-:Y:S02]  /*4710*/  PRMT R0, RZ, 0x654, R0 ;  /* 0x00000654ff007816 */ /* 0x000fe40000000000 */
[----:B------:R-:W-:Y:S02]  /*4720*/  @P0 R2UR UR5, R8 ;  /* 0x00000000080502ca */ /* 0x000fe400000e0000 */
[----:B------:R2:W-:Y:S03]  /*4730*/  SYNCS.ARRIVE.TRANS64.RED.A1T0 RZ, [R0+URZ], RZ ;  /* 0x000000ff00ff79a7 */ /* 0x0005e600081004ff */
[----:B------:R-:W-:Y:S04]  /*4740*/  @UP1 UMOV UR26, UR4 ;  /* 0x00000004001a1c82 */ /* 0x000fe80008000000 */
[----:B------:R-:W-:Y:S04]  /*4750*/  @UP1 UMOV UR14, UR6 ;  /* 0x00000006000e1c82 */ /* 0x000fe80008000000 */
[----:B------:R-:W-:Y:S01]  /*4760*/  @UP1 UMOV UR13, UR5 ;  /* 0x00000005000d1c82 */ /* 0x000fe20008000000 */
[----:B------:R-:W-:Y:S05]  /*4770*/  BRA.U !UP0, `(.L_x_85) ;  /* 0x0000000108a47547 */ /* 0x000fea000b800000 */
[----:B------:R-:W-:Y:S02]  /*4780*/  UIMAD.WIDE.U32 UR8, UR13, UR31, URZ ;  /* 0x0000001f0d0872a5 */ /* 0x000fe4000f8e00ff */
[----:B------:R-:W-:Y:S02]  /*4790*/  UIMAD.WIDE.U32 UR10, UR14, UR28, URZ ;  /* 0x0000001c0e0a72a5 */ /* 0x000fe4000f8e00ff */
[----:B------:R-:W-:Y:S02]  /*47a0*/  USEL UR4, UR27, UR34, !UP5 ;  /* 0x000000221b047287 */ /* 0x000fe4000e800000 */
[----:B------:R-:W-:Y:S02]  /*47b0*/  USEL UR7, UR32, UR35, !UP6 ;  /* 0x0000002320077287 */ /* 0x000fe4000f000000 */
[----:B-1----:R-:W-:Y:S02]  /*47c0*/  UIMAD.WIDE.U32 UR18, UR4, UR22, URZ ;  /* 0x00000016041272a5 */ /* 0x002fe4000f8e00ff */
[----:B------:R-:W-:Y:S01]  /*47d0*/  UIMAD.WIDE.U32 UR24, UR7, UR22, URZ ;  /* 0x00000016071872a5 */ /* 0x000fe2000f8e00ff */
[----:B------:R-:W-:Y:S02]  /*47e0*/  UMOV UR5, UR9 ;  /* 0x0000000900057c82 */ /* 0x000fe40008000000 */
[----:B------:R-:W-:Y:S03]  /*47f0*/  USHF.R.U32.HI UR6, URZ, UR38, UR5 ;  /* 0x00000026ff067299 */ /* 0x000fe60008011605 */
[----:B------:R-:W-:Y:S01]  /*4800*/  UMOV UR5, UR11 ;  /* 0x0000000b00057c82 */ /* 0x000fe20008000000 */
[----:B------:R-:W-:Y:S02]  /*4810*/  USEL UR6, UR13, UR6, !UP5 ;  /* 0x000000060d067287 */ /* 0x000fe4000e800000 */
[----:B------:R-:W-:Y:S02]  /*4820*/  USHF.R.U32.HI UR8, URZ, UR29, UR5 ;  /* 0x0000001dff087299 */ /* 0x000fe40008011605 */
[----:B------:R-:W-:Y:S01]  /*4830*/  UIMAD.WIDE.U32 UR10, UR6, UR22, URZ ;  /* 0x00000016060a72a5 */ /* 0x000fe2000f8e00ff */
[----:B------:R-:W-:Y:S02]  /*4840*/  UMOV UR5, UR19 ;  /* 0x0000001300057c82 */ /* 0x000fe40008000000 */
[----:B------:R-:W-:Y:S03]  /*4850*/  @UP4 USHF.R.U32.HI UR4, URZ, UR23, UR5 ;  /* 0x00000017ff044299 */ /* 0x000fe60008011605 */
[----:B------:R-:W-:Y:S01]  /*4860*/  UMOV UR5, UR25 ;  /* 0x0000001900057c82 */ /* 0x000fe20008000000 */
[----:B------:R-:W-:Y:S02]  /*4870*/  UIMAD UR4, UR42, UR4, URZ ;  /* 0x000000042a0472a4 */ /* 0x000fe4000f8e02ff */
[----:B------:R-:W-:Y:S02]  /*4880*/  @UP4 USHF.R.U32.HI UR7, URZ, UR23, UR5 ;  /* 0x00000017ff074299 */ /* 0x000fe40008011605 */
[----:B------:R-:W-:Y:S02]  /*4890*/  USEL UR5, UR14, UR8, !UP6 ;  /* 0x000000080e057287 */ /* 0x000fe4000f000000 */
[----:B------:R-:W-:Y:S02]  /*48a0*/  UIMAD UR8, UR42, UR7, URZ ;  /* 0x000000072a0872a4 */ /* 0x000fe4000f8e02ff */
[----:B------:R-:W-:Y:S03]  /*48b0*/  UISETP.GE.AND UP0, UPT, UR6, UR4, UPT ;  /* 0x000000040600728c */ /* 0x000fe6000bf06270 */
[----:B------:R-:W-:Y:S01]  /*48c0*/  UMOV UR4, UR11 ;  /* 0x0000000b00047c82 */ /* 0x000fe20008000000 */
[----:B------:R-:W-:Y:S02]  /*48d0*/  UISETP.GE.OR UP0, UPT, UR5, UR8, UP0 ;  /* 0x000000080500728c */ /* 0x000fe40008706670 */
[----:B------:R-:W-:Y:S02]  /*48e0*/  USHF.R.U32.HI UR4, URZ, UR23, UR4 ;  /* 0x00000017ff047299 */ /* 0x000fe40008011604 */
[----:B------:R-:W-:Y:S02]  /*48f0*/  UIMAD.WIDE.U32 UR8, UR5, UR22, URZ ;  /* 0x00000016050872a5 */ /* 0x000fe4000f8e00ff */
[----:B------:R-:W-:Y:S04]  /*4900*/  USEL UR10, UR6, UR4, !UP4 ;  /* 0x00000004060a7287 */ /* 0x000fe8000e000000 */
[----:B------:R-:W-:Y:S01]  /*4910*/  UIADD3 UR11, UPT, UPT, -UR10, URZ, URZ ;  /* 0x000000ff0a0b7290 */ /* 0x000fe2000fffe1ff */
[----:B------:R-:W-:Y:S02]  /*4920*/  @!UP0 UMOV UR4, UR9 ;  /* 0x0000000900048c82 */ /* 0x000fe40008000000 */
[----:B------:R-:W-:Y:S02]  /*4930*/  @!UP0 USHF.R.U32.HI UR4, URZ, UR23, UR4 ;  /* 0x00000017ff048299 */ /* 0x000fe40008011604 */
[----:B------:R-:W-:Y:S02]  /*4940*/  UIMAD UR8, UR42, UR11, UR6 ;  /* 0x0000000b2a0872a4 */ /* 0x000fe4000f8e0206 */
[----:B------:R-:W-:Y:S04]  /*4950*/  @!UP0 USEL UR4, UR5, UR4, !UP4 ;  /* 0x0000000405048287 */ /* 0x000fe8000e000000 */
[----:B------:R-:W-:Y:S02]  /*4960*/  @!UP0 UIMAD UR8, UR7, UR8, UR4 ;  /* 0x00000008070882a4 */ /* 0x000fe4000f8e0204 */
[----:B------:R-:W-:Y:S02]  /*4970*/  @!UP0 UIADD3 UR9, UPT, UPT, UR10, -UR4, URZ ;  /* 0x800000040a098290 */ /* 0x000fe4000fffe0ff */
[----:B------:R-:W-:Y:S02]  /*4980*/  UIADD3 UR4, UPT, UPT, -UR5, URZ, URZ ;  /* 0x000000ff05047290 */ /* 0x000fe4000fffe1ff */
[----:B------:R-:W-:Y:S02]  /*4990*/  UIADD3 UR7, UPT, UPT, -UR6, URZ, URZ ;  /* 0x000000ff06077290 */ /* 0x000fe4000fffe1ff */
[----:B------:R-:W-:Y:S02]  /*49a0*/  @!UP0 UIMAD UR6, UR9, UR42, UR5 ;  /* 0x0000002a090682a4 */ /* 0x000fe4000f8e0205 */
[----:B------:R-:W-:Y:S02]  /*49b0*/  UIMAD UR14, UR15, UR4, UR14 ;  /* 0x000000040f0e72a4 */ /* 0x000fe4000f8e020e */
[----:B------:R-:W-:Y:S01]  /*49c0*/  UIMAD UR13, UR30, UR7, UR13 ;  /* 0x000000071e0d72a4 */ /* 0x000fe2000f8e020d */
[----:B------:R-:W-:Y:S02]  /*49d0*/  @!UP0 UMOV UR5, UR8 ;  /* 0x0000000800058c82 */ /* 0x000fe40008000000 */
[----:B------:R-:W-:Y:S02]  /*49e0*/  UIMAD UR14, UR5, UR15, UR14 ;  /* 0x0000000f050e72a4 */ /* 0x000fe4000f8e020e */
[----:B------:R-:W-:Y:S11]  /*49f0*/  UIMAD UR13, UR6, UR30, UR13 ;  /* 0x0000001e060d72a4 */ /* 0x000ff6000f8e020d */
[----:B------:R-:W-:Y:S01]  /*4a00*/  @!UPT UIADD3 URZ, UPT, UPT, URZ, URZ, URZ ;  /* 0x000000fffffff290 */ /* 0x000fe2000fffe0ff */
.L_x_85:
[----:B------:R-:W3:Y:S01]  /*4a10*/  @!UP2 LDCU.128 UR8, c[0x0][0xb10] ;  /* 0x00016200ff08a7ac */ /* 0x000ee20008000c00 */
[C---:B----4-:R-:W-:Y:S02]  /*4a20*/  ISETP.NE.U32.AND P1, PT, R4.reuse, RZ, PT ;  /* 0x000000ff0400720c */ /* 0x050fe40003f25070 */
[----:B------:R-:W-:Y:S02]  /*4a30*/  ISETP.NE.U32.AND P0, PT, R4, RZ, PT ;  /* 0x000000ff0400720c */ /* 0x000fe40003f05070 */
[C---:B------:R-:W-:Y:S02]  /*4a40*/  ISETP.NE.AND.EX P1, PT, R5.reuse, RZ, PT, P1 ;  /* 0x000000ff0500720c */ /* 0x040fe40003f25310 */
[----:B------:R-:W-:Y:S01]  /*4a50*/  ISETP.NE.AND.EX P0, PT, R5, RZ, PT, P0 ;  /* 0x000000ff0500720c */ /* 0x000fe20003f05300 */
[----:B------:R-:W4:Y:S01]  /*4a60*/  @!UP2 LDCU UR5, c[0x0][0xb0c] ;  /* 0x00016180ff05a7ac */ /* 0x000f220008000800 */
[----:B------:R-:W-:Y:S01]  /*4a70*/  SHF.L.U32 R9, R15, 0x1f, RZ ;  /* 0x0000001f0f097819 */ /* 0x000fe200000006ff */
[----:B------:R-:W-:Y:S02]  /*4a80*/  USHF.L.U32 UR19, UR16, 0x7, URZ ;  /* 0x0000000710137899 */ /* 0x000fe400080006ff */
[----:B------:R-:W-:Y:S02]  /*4a90*/  USHF.L.U32 UR18, UR20, 0x7, URZ ;  /* 0x0000000714127899 */ /* 0x000fe400080006ff */
[----:B---3--:R-:W-:Y:S07]  /*4aa0*/  UIMAD.WIDE.U32 UR6, UR14, UR8, URZ ;  /* 0x000000080e0672a5 */ /* 0x008fee000f8e00ff */
[----:B------:R-:W-:Y:S01]  /*4ab0*/  @!UP2 UMOV UR4, UR7 ;  /* 0x000000070004ac82 */ /* 0x000fe20008000000 */
[----:B----4-:R-:W-:Y:S02]  /*4ac0*/  @!UP2 UISETP.NE.AND UP0, UPT, UR5, 0x1, UPT ;  /* 0x000000010500a88c */ /* 0x010fe4000bf05270 */
[----:B------:R-:W-:Y:S02]  /*4ad0*/  @!UP2 USHF.R.U32.HI UR4, URZ, UR9, UR4 ;  /* 0x00000009ff04a299 */ /* 0x000fe40008011604 */
[----:B------:R-:W-:Y:S02]  /*4ae0*/  UIMAD.WIDE.U32 UR6, UR13, UR11, URZ ;  /* 0x0000000b0d0672a5 */ /* 0x000fe4000f8e00ff */
[----:B------:R-:W-:Y:S02]  /*4af0*/  @!UP2 USEL UR8, UR14, UR4, !UP0 ;  /* 0x000000040e08a287 */ /* 0x000fe4000c000000 */
[----:B------:R-:W-:Y:S03]  /*4b00*/  @!UP2 UISETP.NE.AND UP0, UPT, UR10, 0x1, UPT ;  /* 0x000000010a00a88c */ /* 0x000fe6000bf05270 */
[----:B------:R-:W-:Y:S02]  /*4b10*/  @!UP2 UMOV UR6, UR7 ;  /* 0x000000070006ac82 */ /* 0x000fe40008000000 */
[----:B------:R-:W3:Y:S02]  /*4b20*/  @!UP2 LDCU UR4, c[0x0][0xb20] ;  /* 0x00016400ff04a7ac */ /* 0x000ee40008000800 */
[----:B---3--:R-:W-:Y:S04]  /*4b30*/  @!UP2 USHF.R.U32.HI UR6, URZ, UR4, UR6 ;  /* 0x00000004ff06a299 */ /* 0x008fe80008011606 */
[----:B------:R-:W-:Y:S04]  /*4b40*/  @!UP2 USEL UR6, UR13, UR6, !UP0 ;  /* 0x000000060d06a287 */ /* 0x000fe8000c000000 */
[----:B------:R-:W-:Y:S02]  /*4b50*/  @!UP2 UIADD3 UR4, UPT, UPT, -UR8, UR6, URZ ;  /* 0x000000060804a290 */ /* 0x000fe4000fffe1ff */
[----:B------:R-:W-:Y:S02]  /*4b60*/  @!UP2 UIADD3 UR6, UPT, UPT, UR8, -UR6, URZ ;  /* 0x800000060806a290 */ /* 0x000fe4000fffe0ff */
[----:B------:R-:W-:Y:S02]  /*4b70*/  @!UP2 UIMAD UR14, UR4, UR5, UR14 ;  /* 0x00000005040ea2a4 */ /* 0x000fe4000f8e020e */
[----:B------:R-:W-:Y:S01]  /*4b80*/  @!UP2 UIMAD UR13, UR6, UR10, UR13 ;  /* 0x0000000a060da2a4 */ /* 0x000fe2000f8e020d */
[----:B------:R-:W-:Y:S11]  /*4b90*/  BRA.U UP3, `(.L_x_86) ;  /* 0x0000000103107547 */ /* 0x000ff6000b800000 */
[----:B--2---:R-:W-:Y:S04]  /*4ba0*/  MOV R0, UR37 ;  /* 0x0000002500007c02 */ /* 0x004fe80008000f00 */
[----:B------:R-:W-:Y:S04]  /*4bb0*/  SHF.L.U32 R11, R0, 0x1f, RZ ;  /* 0x0000001f000b7819 */ /* 0x000fe800000006ff */
[----:B------:R-:W2:Y:S02]  /*4bc0*/  SYNCS.PHASECHK.TRANS64.TRYWAIT P2, [UR21+0xe8], R11 ;  /* 0x0000e80bff0075a7 */ /* 0x000ea40008041115 */
[----:B--2---:R-:W-:Y:S05]  /*4bd0*/  @!P2 BRA `(.L_x_87) ;  /* 0x0000004c002ca947 */ /* 0x004fea0003800000 */
.L_x_86:
[----:B------:R-:W-:Y:S05]  /*4be0*/  @!P1 BRA `(.L_x_88) ;  /* 0x0000000000309947 */ /* 0x000fea0003800000 */
[----:B------:R-:W-:Y:S01]  /*4bf0*/  ISETP.NE.U32.AND P1, PT, R2, RZ, PT ;  /* 0x000000ff0200720c */ /* 0x000fe20003f25070 */
[----:B------:R-:W3:Y:S01]  /*4c00*/  LDCU.64 UR4, c[0x0][0x358] ;  /* 0x00006b00ff0477ac */ /* 0x000ee20008000a00 */
[----:B------:R-:W-:Y:S02]  /*4c10*/  IMAD.MOV.U32 R158, RZ, RZ, 0x1 ;  /* 0x00000001ff9e7424 */ /* 0x000fe400078e00ff */
[----:B------:R-:W-:Y:S11]  /*4c20*/  ISETP.NE.AND.EX P1, PT, R3, RZ, PT, P1 ;  /* 0x000000ff0300720c */ /* 0x000ff60003f25310 */
[----:B------:R-:W-:Y:S02]  /*4c30*/  @!UPT UIADD3 URZ, UPT, UPT, URZ, URZ, URZ ;  /* 0x000000fffffff290 */ /* 0x000fe4000fffe0ff */
[----:B--2---:R-:W2:Y:S01]  /*4c40*/  @P1 LDC.64 R10, c[0x0][0x888] ;  /* 0x00022200ff0a1b82 */ /* 0x004ea20000000a00 */
[----:B------:R-:W-:Y:S04]  /*4c50*/  @P1 IMAD R0, R4, UR36, RZ ;  /* 0x0000002404001c24 */ /* 0x000fe8000f8e02ff */
[----:B--2---:R-:W-:Y:S04]  /*4c60*/  @P1 IMAD.WIDE R10, R0, 0x4, R10 ;  /* 0x00000004000a1825 */ /* 0x004fe800078e020a */
[----:B------:R-:W-:Y:S01]  /*4c70*/  HFMA2 R0, -RZ, RZ, 0, 5.9604644775390625e-08 ;  /* 0x00000001ff007431 */ /* 0x000fe200000001ff */
[----:B---3-5:R3:W5:Y:S04]  /*4c80*/  @P1 LDG.E R73, desc[UR4][R10.64] ;  /* 0x000000040a491981 */ /* 0x028768000c1e1900 */
[----:B------:R-:W-:Y:S01]  /*4c90*/  @!P1 PRMT R158, R0, 0x7610, R158 ;  /* 0x00007610009e9816 */ /* 0x000fe2000000009e */
[----:B---3--:R-:W4:Y:S06]  /*4ca0*/  @!P1 LDC R73, c[0x0][0x880] ;  /* 0x00022000ff499b82 */ /* 0x008f2c0000000800 */
.L_x_88:
[----:B----45:R-:W-:Y:S01]  /*4cb0*/  @!P0 FSETP.EQ.AND P1, PT, R73, RZ, PT ;  /* 0x000000ff4900820b */ /* 0x030fe20003f22000 */
[----:B------:R-:W-:Y:S01]  /*4cc0*/  @!UPT UIADD3 URZ, UPT, UPT, URZ, URZ, URZ ;  /* 0x000000fffffff290 */ /* 0x000fe2000fffe0ff */
[----:B------:R-:W-:Y:S11]  /*4cd0*/  @!P0 BRA `(.L_x_89) ;  /* 0x0000000000188947 */ /* 0x000ff60003800000 */
[----:B------:R-:W-:Y:S02]  /*4ce0*/  LOP3.LUT P0, RZ, R158, 0xff, RZ, 0xc0, !PT ;  /* 0x000000ff9eff7812 */ /* 0x000fe4000780c0ff */
[----:B------:R-:W-:Y:S04]  /*4cf0*/  ISETP.NE.U32.AND P1, PT, R2, RZ, PT ;  /* 0x000000ff0200720c */ /* 0x000fe80003f25070 */
[----:B------:R-:W-:Y:S04]  /*4d00*/  ISETP.NE.AND.EX P1, PT, R3, RZ, PT, P1 ;  /* 0x000000ff0300720c */ /* 0x000fe80003f25310 */
[----:B------:R-:W-:Y:S03]  /*4d10*/  PLOP3.LUT P1, PT, P1, PT, PT, 0x8, 0x80 ;  /* 0x000000000080781c */ /* 0x000fe60000f2e170 */
[----:B------:R-:W-:Y:S11]  /*4d20*/  @P0 FSETP.EQ.AND P1, PT, R73, RZ, PT ;  /* 0x000000ff4900020b */ /* 0x000ff60003f22000 */
[----:B------:R-:W-:Y:S02]  /*4d30*/  @!UPT UIADD3 URZ, UPT, UPT, URZ, URZ, URZ ;  /* 0x000000fffffff290 */ /* 0x000fe4000fffe0ff */
.L_x_89:
[----:B------:R-:W3:Y:S01]  /*4d40*/  SYNCS.PHASECHK.TRANS64.TRYWAIT P2, [UR21+0xd0], R9 ;  /* 0x0000d009ff0075a7 */ /* 0x000ee20008041115 */
[----:B------:R-:W-:Y:S04]  /*4d50*/  ELECT P0, URZ, PT ;  /* 0x0000000000ff782f */ /* 0x000fe80003800000 */
[----:B------:R-:W-:Y:S11]  /*4d60*/  PLOP3.LUT P1, PT, P1, P0, PT, 0xf2, 0x2f ;  /* 0x00000000002f781c */ /* 0x000ff60000f21e72 */
[----:B------:R-:W-:Y:S02]  /*4d70*/  @!UPT UIADD3 URZ, UPT, UPT, URZ, URZ, URZ ;  /* 0x000000fffffff290 */ /* 0x000fe4000fffe0ff */
[----:B------:R-:W-:Y:S05]  /*4d80*/  @!P1 IADD3 R8, P0, PT, R16, 0x580, RZ ;  /* 0x0000058010089810 */ /* 0x000fea0007f1e0ff */
[----:B------:R-:W-:Y:S01]  /*4d90*/  @!P1 IMAD.X R6, RZ, RZ, R17, P0 ;  /* 0x000000ffff069224 */ /* 0x000fe200000e0611 */
[----:B---3--:R-:W-:Y:S07]  /*4da0*/  @!P2 BRA `(.L_x_90) ;  /* 0x0000004800d0a947 */ /* 0x008fee0003800000 */
.L_x_168:
[----:B------:R-:W-:Y:S01]  /*4db0*/  @!P1 R2UR UR5, R8 ;  /* 0x00000000080592ca */ /* 0x000fe200000e0000 */
[----:B------:R-:W-:Y:S01]  /*4dc0*/  VOTEU.ALL UP0, P1 ;  /* 0x0000000000ff7886 */ /* 0x000fe20000800000 */
[----:B------:R-:W-:Y:S01]  /*4dd0*/  @!P1 R2UR UR4, R6 ;  /* 0x00000000060492ca */ /* 0x000fe200000e0000 */
[----:B--2---:R-:W-:Y:S01]  /*4de0*/  @!P1 IMAD.MOV.U32 R0, RZ, RZ, 0x2000 ;  /* 0x00002000ff009424 */ /* 0x004fe200078e00ff */
[----:B------:R-:W-:Y:S01]  /*4df0*/  UMOV UR8, 0x0 ;  /* 0x0000000000087882 */ /* 0x000fe20000000000 */
[----:B------:R-:W-:Y:S01]  /*4e00*/  UMOV UR9, 0x10000000 ;  /* 0x1000000000097882 */ /* 0x000fe20000000000 */
[----:B------:R-:W-:Y:S01]  /*4e10*/  @!UP0 UIADD3 UR16, UPT, UPT, UR21, 0x200, URZ ;  /* 0x0000020015108890 */ /* 0x000fe2000fffe0ff */
[----:B------:R-:W-:Y:S01]  /*4e20*/  VIADD R14, R14, 0x1 ;  /* 0x000000010e0e7836 */ /* 0x000fe20000000000 */
[----:B------:R-:W-:Y:S01]  /*4e30*/  VOTEU.ALL UP0, P1 ;  /* 0x0000000000ff7886 */ /* 0x000fe20000800000 */
[----:B------:R-:W-:Y:S01]  /*4e40*/  UMOV UR20, UR36 ;  /* 0x0000002400147c82 */ /* 0x000fe20008000000 */
[----:B------:R-:W-:Y:S03]  /*4e50*/  UPRMT UR6, UR45, 0x654, UR17 ;  /* 0x000006542d067896 */ /* 0x000fe60008000011 */
[----:B------:R-:W-:Y:S02]  /*4e60*/  IMAD.U32 R10, RZ, RZ, UR5 ;  /* 0x00000005ff0a7e24 */ /* 0x000fe4000f8e00ff */
[----:B------:R-:W-:Y:S03]  /*4e70*/  IMAD.U32 R11, RZ, RZ, UR4 ;  /* 0x00000004ff0b7e24 */ /* 0x000fe6000f8e00ff */
[----:B------:R-:W-:Y:S02]  /*4e80*/  @!P1 R2UR UR4, R10 ;  /* 0x000000000a0492ca */ /* 0x000fe400000e0000 */
[----:B------:R-:W-:Y:S11]  /*4e90*/  @!P1 R2UR UR5, R11 ;  /* 0x000000000b0592ca */ /* 0x000ff600000e0000 */
[----:B------:R-:W-:Y:S02]  /*4ea0*/  @!UPT UIADD3 URZ, UPT, UPT, URZ, URZ, URZ ;  /* 0x000000fffffff290 */ /* 0x000fe4000fffe0ff */
[----:B------:R2:W-:Y:S01]  /*4eb0*/  @!UP0 UTMALDG.3D [UR16], [UR4], desc[UR8] ;  /* 0x00000810040085b4 */ /* 0x0005e20008011000 */
[----:B------:R2:W-:Y:S01]  /*4ec0*/  @!P1 SYNCS.ARRIVE.TRANS64.RED.A0TR RZ, [UR21+0xc0], R0 ;  /* 0x0000c000ffff99a7 */ /* 0x0005e20008300415 */
[----:B------:R-:W-:Y:S01]  /*4ed0*/  SYNCS.ARRIVE.TRANS64.RED.A1T0 RZ, [UR6], RZ ;  /* 0x000000ffffff79a7 */ /* 0x000fe20008100406 */
[----:B------:R-:W3:Y:S02]  /*4ee0*/  SYNCS.PHASECHK.TRANS64.TRYWAIT P0, [UR21+0xd8], R9 ;  /* 0x0000d809ff0075a7 */ /* 0x000ee40008001115 */
[----:B--23--:R-:W-:Y:S05]  /*4ef0*/  @!P0 BRA `(.L_x_91) ;  /* 0x0000004800948947 */ /* 0x00cfea0003800000 */
.L_x_170:
[----:B------:R-:W-:Y:S01]  /*4f00*/  @!P1 IADD3 R6, P0, PT, R16, 0x580, RZ ;  /* 0x0000058010069810 */ /* 0x000fe20007f1e0ff */
[----:B------:R-:W-:Y:S01]  /*4f10*/  VOTEU.ALL UP0, P1 ;  /* 0x0000000000ff7886 */ /* 0x000fe20000800000 */
[----:B------:R-:W-:Y:S01]  /*4f20*/  UMOV UR6, 0x0 ;  /* 0x0000000000067882 */ /* 0x000fe20000000000 */
[----:B------:R-:W-:Y:S01]  /*4f30*/  UMOV UR7, 0x10000000 ;  /* 0x1000000000077882 */ /* 0x000fe20000000000 */
[----:B------:R-:W-:Y:S01]  /*4f40*/  @!P1 R2UR UR5, R6 ;  /* 0x00000000060592ca */ /* 0x000fe200000e0000 */
[----:B--2---:R-:W-:Y:S01]  /*4f50*/  @!P1 IMAD.X R0, RZ, RZ, R17, P0 ;  /* 0x000000ffff009224 */ /* 0x004fe200000e0611 */
[----:B------:R-:W-:Y:S01]  /*4f60*/  @!UP0 UIADD3 UR10, UPT, UPT, UR18, 0x40, URZ ;  /* 0x00000040120a8890 */ /* 0x000fe2000fffe0ff */
[----:B------:R-:W-:Y:S01]  /*4f70*/  R2UR UR16, R160 ;  /* 0x00000000a01072ca */ /* 0x000fe200000e0000 */
[----:B------:R-:W-:Y:S01]  /*4f80*/  @!UP0 UIADD3 UR8, UPT, UPT, UR21, 0x2200, URZ ;  /* 0x0000220015088890 */ /* 0x000fe2000fffe0ff */
[----:B------:R-:W-:Y:S01]  /*4f90*/  ISETP.NE.AND P0, PT, R14, 0x2, PT ;  /* 0x000000020e00780c */ /* 0x000fe20003f05270 */
[----:B------:R-:W-:Y:S01]  /*4fa0*/  @!UP0 UIADD3 UR9, UPT, UPT, UR21, 0xc8, URZ ;  /* 0x000000c815098890 */ /* 0x000fe2000fffe0ff */
[----:B------:R-:W-:Y:S01]  /*4fb0*/  @!P1 R2UR UR4, R0 ;  /* 0x00000000000492ca */ /* 0x000fe200000e0000 */
[----:B------:R-:W-:Y:S01]  /*4fc0*/  VOTEU.ALL UP0, P1 ;  /* 0x0000000000ff7886 */ /* 0x000fe20000800000 */
[----:B------:R-:W-:Y:S01]  /*4fd0*/  UMOV UR11, UR19 ;  /* 0x00000013000b7c82 */ /* 0x000fe20008000000 */
[----:B------:R-:W-:Y:S01]  /*4fe0*/  UMOV UR12, UR36 ;  /* 0x00000024000c7c82 */ /* 0x000fe20008000000 */
[----:B------:R-:W-:Y:S01]  /*4ff0*/  SEL R0, RZ, 0x1, P0 ;  /* 0x00000001ff007807 */ /* 0x000fe20000000000 */
[----:B------:R-:W-:Y:S01]  /*5000*/  UIADD3 UR20, UPT, UPT, UR13, UR63, URZ ;  /* 0x0000003f0d147290 */ /* 0x000fe2000fffe0ff */
[----:B------:R-:W-:Y:S01]  /*5010*/  IMAD.U32 R8, RZ, RZ, UR5 ;  /* 0x00000005ff087e24 */ /* 0x000fe2000f8e00ff */
[----:B------:R-:W-:Y:S01]  /*5020*/  LOP3.LUT R15, R15, 0x1, RZ, 0x3c, !PT ;  /* 0x000000010f0f7812 */ /* 0x000fe200078e3cff */
[----:B------:R-:W-:Y:S01]  /*5030*/  UPLOP3.LUT UP3, UPT, UPT, UPT, UPT, 0x80, 0x8 ;  /* 0x000000000008789c */ /* 0x000fe20003f6f070 */
[----:B------:R-:W-:Y:S01]  /*5040*/  LOP3.LUT R13, R13, R0, RZ, 0x3c, !PT ;  /* 0x000000000d0d7212 */ /* 0x000fe200078e3cff */
[----:B------:R-:W-:Y:S01]  /*5050*/  UIADD3 UR16, UPT, UPT, UR14, UR16, URZ ;  /* 0x000000100e107290 */ /* 0x000fe2000fffe0ff */
[----:B------:R-:W-:Y:S01]  /*5060*/  SEL R14, R14, RZ, P0 ;  /* 0x000000ff0e0e7207 */ /* 0x000fe20000000000 */
[----:B------:R-:W-:Y:S01]  /*5070*/  UMOV UR36, UR26 ;  /* 0x0000001a00247c82 */ /* 0x000fe20008000000 */
[----:B------:R-:W-:Y:S01]  /*5080*/  IMAD.U32 R9, RZ, RZ, UR4 ;  /* 0x00000004ff097e24 */ /* 0x000fe2000f8e00ff */
[----:B------:R-:W-:Y:S04]  /*5090*/  @!P1 R2UR UR4, R8 ;  /* 0x00000000080492ca */ /* 0x000fe800000e0000 */
[----:B------:R-:W-:Y:S11]  /*50a0*/  @!P1 R2UR UR5, R9 ;  /* 0x00000000090592ca */ /* 0x000ff600000e0000 */
[----:B------:R-:W-:Y:S02]  /*50b0*/  @!UPT UIADD3 URZ, UPT, UPT, URZ, URZ, URZ ;  /* 0x000000fffffff290 */ /* 0x000fe4000fffe0ff */
[----:B------:R2:W-:Y:S01]  /*50c0*/  @!UP0 UTMALDG.3D [UR8], [UR4], desc[UR6] ;  /* 0x00000608040085b4 */ /* 0x0005e20008011000 */
[----:B------:R2:W-:Y:S01]  /*50d0*/  @!P1 SYNCS.ARRIVE.TRANS64.RED.A0TR RZ, [UR21+0xc8], R7 ;  /* 0x0000c807ffff99a7 */ /* 0x0005e20008300415 */
[----:B------:R-:W-:Y:S01]  /*50e0*/  SYNCS.ARRIVE.TRANS64.RED.A1T0 RZ, [UR33], RZ ;  /* 0x000000ffffff79a7 */ /* 0x000fe20008100421 */
[----:B------:R-:W-:Y:S05]  /*50f0*/  BRA.U UP1, `(.L_x_92) ;  /* 0xfffffff501247547 */ /* 0x000fea000b83ffff */
[----:B------:R-:W-:-:S04]  /*5100*/  SHF.L.U32 R3, R15, 0x1f, RZ ;  /* 0x0000001f0f037819 */ /* 0x000fc800000006ff */
[----:B------:R-:W3:Y:S02]  /*5110*/  SYNCS.PHASECHK.TRANS64.TRYWAIT P0, [UR21+0xd0], R3 ;  /* 0x0000d003ff0075a7 */ /* 0x000ee40008001115 */
[----:B---3--:R-:W-:Y:S05]  /*5120*/  @!P0 BRA `(.L_x_93) ;  /* 0x0000004800208947 */ /* 0x008fea0003800000 */
.L_x_172:
[----:B---3--:R-:W-:-:S07]  /*5130*/  MOV R0, UR21 ;  /* 0x0000001500007c02 */ /* 0x008fce0008000f00 */
.L_x_94:
[----:B---3--:R-:W-:-:S04]  /*5140*/  SHF.L.U32 R3, R15, 0x1f, RZ ;  /* 0x0000001f0f037819 */ /* 0x008fc800000006ff */
[----:B------:R3:W4:Y:S03]  /*5150*/  SYNCS.PHASECHK.TRANS64.TRYWAIT P0, [R0+URZ+0xd8], R3 ;  /* 0x0000d803000075a7 */ /* 0x00072600080011ff */
[----:B----4-:R-:W-:Y:S05]  /*5160*/  @!P0 NANOSLEEP.SYNCS 0x989680 ;  /* 0x009896800000895d */ /* 0x010fea0003900000 */
[----:B------:R-:W4:Y:S02]  /*5170*/  @!P0 SYNCS.PHASECHK.TRANS64 P0, [R0+URZ+0xd8], R3 ;  /* 0x0000d803000085a7 */ /* 0x000f2400080010ff */
[----:B-12-4-:R-:W-:Y:S05]  /*5180*/  @P0 EXIT ;  /* 0x000000000000094d */ /* 0x016fea0003800000 */
[----:B------:R-:W-:Y:S05]  /*5190*/  BRA `(.L_x_94) ;  /* 0xfffffffc00e87947 */ /* 0x000fea000383ffff */
.L_x_83:
[----:B------:R-:W-:-:S06]  /*51a0*/  UISETP.GE.AND UP0, UPT, UR17, 0x4, UPT ;  /* 0x000000041100788c */ /* 0x000fcc000bf06270 */
[----:B------:R-:W-:-:S13]  /*51b0*/  PLOP3.LUT P0, PT, PT, PT, UP0, 0x80, 0x8 ;  /* 0x000000000008781c */ /* 0x000fda0003f0f008 */
[----:B------:R-:W-:Y:S05]  /*51c0*/  @!P0 EXIT ;  /* 0x000000000000894d */ /* 0x000fea0003800000 */
[----:B------:R-:W-:Y:S01]  /*51d0*/  BAR.SYNC.DEFER_BLOCKING 0x6, 0xa0 ;  /* 0x0182800000007b1d */ /* 0x000fe20000010000 */
[C---:B------:R-:W-:Y:S01]  /*51e0*/  IMAD.SHL.U32 R4, R170.reuse, 0x40, RZ ;  /* 0x00000040aa047824 */ /* 0x040fe200078e00ff */
[C---:B------:R-:W-:Y:S01]  /*51f0*/  LOP3.LUT R178, R170.reuse, 0x60, RZ, 0xc0, !PT ;  /* 0x00000060aab27812 */ /* 0x040fe200078ec0ff */
[C---:B------:R-:W-:Y:S01]  /*5200*/  IMAD.SHL.U32 R137, R170.reuse, 0x8, RZ ;  /* 0x00000008aa897824 */ /* 0x040fe200078e00ff */
[C---:B------:R-:W-:Y:S01]  /*5210*/  LOP3.LUT R176, R170.reuse, 0x2, RZ, 0xc0, !PT ;  /* 0x00000002aab07812 */ /* 0x040fe200078ec0ff */
[----:B------:R-:W-:Y:S01]  /*5220*/  IMAD.U32 R69, R170, 0x10000, RZ ;  /* 0x00010000aa457824 */ /* 0x000fe200078e00ff */
[----:B------:R-:W-:Y:S02]  /*5230*/  UMOV UR44, 0x400 ;  /* 0x00000400002c7882 */ /* 0x000fe40000000000 */
[----:B------:R-:W1:Y:S01]  /*5240*/  LDC.64 R156, c[0x0][0x8b0] ;  /* 0x00022c00ff9c7b82 */ /* 0x000e620000000a00 */
[----:B------:R-:W-:Y:S01]  /*5250*/  ULEA UR44, UR45, UR44, 0x18 ;  /* 0x0000002c2d2c7291 */ /* 0x000fe2000f8ec0ff */
[----:B------:R-:W-:Y:S01]  /*5260*/  LOP3.LUT R6, R4, 0x180, RZ, 0xc0, !PT ;  /* 0x0000018004067812 */ /* 0x000fe200078ec0ff */
[----:B------:R-:W-:Y:S01]  /*5270*/  HFMA2 R68, -RZ, RZ, 0, 0 ;  /* 0x00000000ff447431 */ /* 0x000fe200000001ff */
[----:B------:R-:W-:Y:S01]  /*5280*/  LOP3.LUT R69, R69, 0x600000, RZ, 0xc0, !PT ;  /* 0x0060000045457812 */ /* 0x000fe200078ec0ff */
[----:B------:R-:W-:Y:S01]  /*5290*/  UIADD3 UR4, UPT, UPT, UR44, 0x4200, URZ ;  /* 0x000042002c047890 */ /* 0x000fe2000fffe0ff */
[----:B------:R-:W-:Y:S01]  /*52a0*/  LOP3.LUT R137, R6, 0x30, R137, 0xf8, !PT ;  /* 0x0000003006897812 */ /* 0x000fe200078ef889 */
[----:B------:R-:W-:Y:S01]  /*52b0*/  IMAD.MOV.U32 R168, RZ, RZ, RZ ;  /* 0x000000ffffa87224 */ /* 0x000fe200078e00ff */
[----:B------:R-:W2:Y:S01]  /*52c0*/  LDC.64 R138, c[0x0][0x8a8] ;  /* 0x00022a00ff8a7b82 */ /* 0x000ea20000000a00 */
[----:B------:R-:W-:Y:S01]  /*52d0*/  LOP3.LUT R170, R170, 0x4, RZ, 0xc0, !PT ;  /* 0x00000004aaaa7812 */ /* 0x000fe200078ec0ff */
[----:B------:R-:W-:Y:S01]  /*52e0*/  IMAD.MOV.U32 R162, RZ, RZ, RZ ;  /* 0x000000ffffa27224 */ /* 0x000fe200078e00ff */
[----:B------:R-:W-:-:S02]  /*52f0*/  LOP3.LUT R137, R137, 0x1e40, R4, 0xf8, !PT ;  /* 0x00001e4089897812 */ /* 0x000fc400078ef804 */
[----:B------:R-:W-:Y:S01]  /*5300*/  CS2R R166, SRZ ;  /* 0x0000000000a67805 */ /* 0x000fe2000001ff00 */
[----:B------:R-:W-:Y:S01]  /*5310*/  IMAD.MOV.U32 R165, RZ, RZ, RZ ;  /* 0x000000ffffa57224 */ /* 0x000fe200078e00ff */
[----:B------:R-:W-:Y:S01]  /*5320*/  IADD3 R169, PT, PT, -R170, 0x2, RZ ;  /* 0x00000002aaa97810 */ /* 0x000fe20007ffe1ff */
[----:B------:R-:W-:Y:S01]  /*5330*/  IMAD.MOV R164, RZ, RZ, -R176 ;  /* 0x000000ffffa47224 */ /* 0x000fe200078e0ab0 */
[----:B------:R-:W-:Y:S01]  /*5340*/  IADD3 R171, PT, PT, R137, UR44, RZ ;  /* 0x0000002c89ab7c10 */ /* 0x000fe2000fffe0ff */
[----:B------:R-:W3:Y:S01]  /*5350*/  LDS R0, [UR44+0x1a0] ;  /* 0x0001a02cff007984 */ /* 0x000ee20008000800 */
[----:B------:R-:W-:Y:S01]  /*5360*/  IMAD.MOV R163, RZ, RZ, -R170 ;  /* 0x000000ffffa37224 */ /* 0x000fe200078e0aaa */
[----:B------:R-:W-:Y:S01]  /*5370*/  MOV R177, UR4 ;  /* 0x0000000400b17c02 */ /* 0x000fe20008000f00 */
[----:B------:R-:W4:Y:S01]  /*5380*/  LDCU UR58, c[0x0][0x370] ;  /* 0x00006e00ff3a77ac */ /* 0x000f220008000800 */
[----:B------:R-:W-:Y:S01]  /*5390*/  VIADD R171, R171, 0x200 ;  /* 0x00000200abab7836 */ /* 0x000fe20000000000 */
[----:B------:R-:W1:Y:S01]  /*53a0*/  LDCU UR43, c[0x0][0xb0c] ;  /* 0x00016180ff2b77ac */ /* 0x000e620008000800 */
[----:B------:R-:W1:Y:S01]  /*53b0*/  LDCU UR39, c[0x0][0xb30] ;  /* 0x00016600ff2777ac */ /* 0x000e620008000800 */
[----:B------:R-:W1:Y:S01]  /*53c0*/  LDCU.64 UR56, c[0x0][0x888] ;  /* 0x00011100ff3877ac */ /* 0x000e620008000a00 */
[----:B------:R-:W1:Y:S01]  /*53d0*/  LDCU.64 UR40, c[0x0][0xb28] ;  /* 0x00016500ff2877ac */ /* 0x000e620008000a00 */
[----:B------:R-:W1:Y:S01]  /*53e0*/  LDCU.64 UR60, c[0x0][0x890] ;  /* 0x00011200ff3c77ac */ /* 0x000e620008000a00 */
[----:B------:R-:W1:Y:S01]  /*53f0*/  LDCU.128 UR52, c[0x0][0xb10] ;  /* 0x00016200ff3477ac */ /* 0x000e620008000c00 */
[----:B------:R-:W1:Y:S01]  /*5400*/  LDCU UR47, c[0x0][0x374] ;  /* 0x00006e80ff2f77ac */ /* 0x000e620008000800 */
[----:B------:R-:W-:Y:S01]  /*5410*/  UIADD3 UR62, UPT, UPT, UR44, 0x200, URZ ;  /* 0x000002002c3e7890 */ /* 0x000fe2000fffe0ff */
[----:B-1234-:R-:W-:-:S11]  /*5420*/  IMAD.IADD R69, R0, 0x1, R69 ;  /* 0x0000000100457824 */ /* 0x01efd600078e0245 */
.L_x_121:
[C---:B------:R-:W-:Y:S02]  /*5430*/  LEA R3, R162.reuse, UR44, 0x3 ;  /* 0x0000002ca2037c11 */ /* 0x040fe4000f8e18ff */
[----:B------:R-:W-:Y:S02]  /*5440*/  SHF.L.U32 R0, R167, 0x1f, RZ ;  /* 0x0000001fa7007819 */ /* 0x000fe400000006ff */
[----:B-1----:R-:W-:Y:S02]  /*5450*/  LEA R5, R162, UR44, 0x4 ;  /* 0x0000002ca2057c11 */ /* 0x002fe4000f8e20ff */
[----:B------:R-:W1:Y:S02]  /*5460*/  SYNCS.PHASECHK.TRANS64.TRYWAIT P0, [R3+URZ+0xf0], R0 ;  /* 0x0000f000030075a7 */ /* 0x000e6400080011ff */
[----:B-1----:R-:W-:Y:S05]  /*5470*/  @!P0 BRA `(.L_x_95) ;  /* 0x0000004400648947 */ /* 0x002fea0003800000 */
.L_x_173:
        /* <DEDUP_REMOVED lines=11> */
[----:B------:R-:W-:Y:S01]  /*5530*/  PLOP3.LUT P0, PT, PT, PT, UP1, 0x80, 0x8 ;  /* 0x000000000008781c */ /* 0x000fe20003f0f018 */
[----:B------:R-:W-:Y:S11]  /*5540*/  UP2UR UR46, UPR, URZ, 0x2 ;  /* 0x00000002ff2e7883 */ /* 0x000ff60008000000 */
[----:B------:R-:W-:Y:S01]  /*5550*/  @!UPT UIADD3 URZ, UPT, UPT, URZ, URZ, URZ ;  /* 0x000000fffffff290 */ /* 0x000fe2000fffe0ff */
[----:B-1----:R-:W-:Y:S02]  /*5560*/  @P0 SHF.R.U32.HI R0, RZ, 0x10, R5 ;  /* 0x00000010ff000819 */ /* 0x002fe40000011605 */
        /* <DEDUP_REMOVED lines=12> */
[----:B------:R-:W2:Y:S01]  /*5630*/  LDCU UR12, c[0x0][0xb20] ;  /* 0x00016400ff0c77ac */ /* 0x000ea20008000800 */
[----:B------:R-:W-:Y:S02]  /*5640*/  UIMAD.WIDE.U32 UR4, UR47, UR55, URZ ;  /* 0x000000372f0472a5 */ /* 0x000fe4000f8e00ff */
[----:B------:R-:W-:Y:S02]  /*5650*/  UIMAD.WIDE.U32 UR6, UR58, UR52, URZ ;  /* 0x000000343a0672a5 */ /* 0x000fe4000f8e00ff */
[----:B------:R-:W-:Y:S02]  /*5660*/  UISETP.NE.AND UP0, UPT, UR54, 0x1, UPT ;  /* 0x000000013600788c */ /* 0x000fe4000bf05270 */
[----:B------:R-:W-:Y:S02]  /*5670*/  UIMAD.WIDE.U32 UR8, UR37, UR55, URZ ;  /* 0x00000037250872a5 */ /* 0x000fe4000f8e00ff */
[----:B------:R-:W-:Y:S02]  /*5680*/  UIMAD.WIDE.U32 UR10, UR38, UR52, URZ ;  /* 0x00000034260a72a5 */ /* 0x000fe4000f8e00ff */
[----:B------:R-:W-:Y:S02]  /*5690*/  UISETP.NE.AND UP1, UPT, UR43, 0x1, UPT ;  /* 0x000000012b00788c */ /* 0x000fe4000bf25270 */
[----:B------:R-:W-:Y:S01]  /*56a0*/  UISETP.NE.AND UP2, UPT, UR42, 0x1, UPT ;  /* 0x000000012a00788c */ /* 0x000fe2000bf45270 */
[----:B------:R-:W-:Y:S02]  /*56b0*/  UMOV UR4, UR5 ;  /* 0x0000000500047c82 */ /* 0x000fe40008000000 */
[----:B--2---:R-:W-:Y:S03]  /*56c0*/  USHF.R.U32.HI UR5, URZ, UR12, UR4 ;  /* 0x0000000cff057299 */ /* 0x004fe60008011604 */
[----:B------:R-:W-:Y:S02]  /*56d0*/  UMOV UR4, UR7 ;  /* 0x0000000700047c82 */ /* 0x000fe40008000000 */
[----:B------:R-:W-:Y:S02]  /*56e0*/  USHF.R.U32.HI UR7, URZ, UR53, UR4 ;  /* 0x00000035ff077299 */ /* 0x000fe40008011604 */
[----:B------:R-:W-:Y:S02]  /*56f0*/  USEL UR4, UR47, UR5, !UP0 ;  /* 0x000000052f047287 */ /* 0x000fe4000c000000 */
[----:B------:R-:W-:Y:S01]  /*5700*/  USEL UR7, UR58, UR7, !UP1 ;  /* 0x000000073a077287 */ /* 0x000fe2000c800000 */
[----:B------:R-:W-:Y:S01]  /*5710*/  UMOV UR5, UR9 ;  /* 0x0000000900057c82 */ /* 0x000fe20008000000 */
[----:B------:R-:W-:Y:S02]  /*5720*/  UIMAD.WIDE.U32 UR8, UR4, UR40, URZ ;  /* 0x00000028040872a5 */ /* 0x000fe4000f8e00ff */
[----:B------:R-:W-:Y:S03]  /*5730*/  USHF.R.U32.HI UR6, URZ, UR12, UR5 ;  /* 0x0000000cff067299 */ /* 0x000fe60008011605 */
[----:B------:R-:W-:Y:S01]  /*5740*/  UMOV UR5, UR11 ;  /* 0x0000000b00057c82 */ /* 0x000fe20008000000 */
[----:B------:R-:W-:Y:S02]  /*5750*/  UIMAD.WIDE.U32 UR10, UR7, UR40, URZ ;  /* 0x00000028070a72a5 */ /* 0x000fe4000f8e00ff */
[----:B------:R-:W-:Y:S02]  /*5760*/  USHF.R.U32.HI UR12, URZ, UR53, UR5 ;  /* 0x00000035ff0c7299 */ /* 0x000fe40008011605 */
[----:B------:R-:W-:Y:S01]  /*5770*/  USEL UR6, UR37, UR6, !UP0 ;  /* 0x0000000625067287 */ /* 0x000fe2000c000000 */
[----:B------:R-:W-:Y:S02]  /*5780*/  UMOV UR5, UR9 ;  /* 0x0000000900057c82 */ /* 0x000fe40008000000 */
[----:B------:R-:W-:Y:S01]  /*5790*/  UMOV UR10, UR11 ;  /* 0x0000000b000a7c82 */ /* 0x000fe20008000000 */
[----:B------:R-:W-:Y:S02]  /*57a0*/  @UP2 USHF.R.U32.HI UR4, URZ, UR41, UR5 ;  /* 0x00000029ff042299 */ /* 0x000fe40008011605 */
[----:B------:R-:W-:Y:S02]  /*57b0*/  @UP2 USHF.R.U32.HI UR7, URZ, UR41, UR10 ;  /* 0x00000029ff072299 */ /* 0x000fe4000801160a */
[----:B------:R-:W-:Y:S02]  /*57c0*/  UIMAD UR4, UR42, UR4, URZ ;  /* 0x000000042a0472a4 */ /* 0x000fe4000f8e02ff */
[----:B------:R-:W-:Y:S02]  /*57d0*/  UIMAD.WIDE.U32 UR10, UR6, UR40, URZ ;  /* 0x00000028060a72a5 */ /* 0x000fe4000f8e00ff */
[----:B------:R-:W-:Y:S02]  /*57e0*/  USEL UR5, UR38, UR12, !UP1 ;  /* 0x0000000c26057287 */ /* 0x000fe4000c800000 */
[----:B------:R-:W-:Y:S02]  /*57f0*/  UIMAD UR8, UR42, UR7, URZ ;  /* 0x000000072a0872a4 */ /* 0x000fe4000f8e02ff */
[----:B------:R-:W-:Y:S03]  /*5800*/  UISETP.GE.AND UP0, UPT, UR6, UR4, UPT ;  /* 0x000000040600728c */ /* 0x000fe6000bf06270 */
[----:B------:R-:W-:Y:S01]  /*5810*/  UMOV UR4, UR11 ;  /* 0x0000000b00047c82 */ /* 0x000fe20008000000 */
[----:B------:R-:W-:Y:S02]  /*5820*/  UISETP.GE.OR UP0, UPT, UR5, UR8, UP0 ;  /* 0x000000080500728c */ /* 0x000fe40008706670 */
[----:B------:R-:W-:Y:S02]  /*5830*/  USHF.R.U32.HI UR4, URZ, UR41, UR4 ;  /* 0x00000029ff047299 */ /* 0x000fe40008011604 */
[----:B------:R-:W-:Y:S02]  /*5840*/  UIMAD.WIDE.U32 UR8, UR5, UR40, URZ ;  /* 0x00000028050872a5 */ /* 0x000fe4000f8e00ff */
[----:B------:R-:W-:Y:S02]  /*5850*/  USEL UR11, UR6, UR4, !UP2 ;  /* 0x00000004060b7287 */ /* 0x000fe4000d000000 */
[----:B------:R-:W-:Y:S02]  /*5860*/  UIADD3 UR8, UPT, UPT, -UR5, URZ, URZ ;  /* 0x000000ff05087290 */ /* 0x000fe4000fffe1ff */
[----:B------:R-:W-:Y:S01]  /*5870*/  UIADD3 UR10, UPT, UPT, -UR11, URZ, URZ ;  /* 0x000000ff0b0a7290 */ /* 0x000fe2000fffe1ff */
[----:B------:R-:W-:Y:S01]  /*5880*/  @!UP0 UMOV UR4, UR9 ;  /* 0x0000000900048c82 */ /* 0x000fe20008000000 */
[----:B------:R-:W-:Y:S02]  /*5890*/  UIADD3 UR9, UPT, UPT, -UR6, URZ, URZ ;  /* 0x000000ff06097290 */ /* 0x000fe4000fffe1ff */
[----:B------:R-:W-:Y:S02]  /*58a0*/  @!UP0 USHF.R.U32.HI UR4, URZ, UR41, UR4 ;  /* 0x00000029ff048299 */ /* 0x000fe40008011604 */
[----:B------:R-:W-:Y:S02]  /*58b0*/  UIMAD UR10, UR42, UR10, UR6 ;  /* 0x0000000a2a0a72a4 */ /* 0x000fe4000f8e0206 */
[----:B------:R-:W-:Y:S04]  /*58c0*/  @!UP0 USEL UR4, UR5, UR4, !UP2 ;  /* 0x0000000405048287 */ /* 0x000fe8000d000000 */
[----:B------:R-:W-:Y:S02]  /*58d0*/  @!UP0 UIMAD UR10, UR7, UR10, UR4 ;  /* 0x0000000a070a82a4 */ /* 0x000fe4000f8e0204 */
[----:B------:R-:W-:Y:S02]  /*58e0*/  @!UP0 UIADD3 UR11, UPT, UPT, UR11, -UR4, URZ ;  /* 0x800000040b0b8290 */ /* 0x000fe4000fffe0ff */
[----:B------:R-:W-:Y:S02]  /*58f0*/  UIMAD UR7, UR43, UR8, UR38 ;  /* 0x000000082b0772a4 */ /* 0x000fe4000f8e0226 */
[----:B------:R-:W-:Y:S02]  /*5900*/  @!UP0 UIMAD UR6, UR11, UR42, UR5 ;  /* 0x0000002a0b0682a4 */ /* 0x000fe4000f8e0205 */
[----:B------:R-:W-:Y:S01]  /*5910*/  UIMAD UR4, UR54, UR9, UR37 ;  /* 0x00000009360472a4 */ /* 0x000fe2000f8e0225 */
[----:B------:R-:W-:Y:S02]  /*5920*/  @!UP0 UMOV UR5, UR10 ;  /* 0x0000000a00058c82 */ /* 0x000fe40008000000 */
[----:B------:R-:W-:Y:S02]  /*5930*/  UIMAD UR38, UR5, UR43, UR7 ;  /* 0x0000002b052672a4 */ /* 0x000fe4000f8e0207 */
[----:B------:R-:W-:Y:S11]  /*5940*/  UIMAD UR37, UR6, UR54, UR4 ;  /* 0x00000036062572a4 */ /* 0x000ff6000f8e0204 */
[----:B------:R-:W-:Y:S01]  /*5950*/  @!UPT UIADD3 URZ, UPT, UPT, URZ, URZ, URZ ;  /* 0x000000fffffff290 */ /* 0x000fe2000fffe0ff */
.L_x_96:
[----:B------:R-:W-:Y:S01]  /*5960*/  UISETP.NE.AND UP0, UPT, UR39, 0x1, UPT ;  /* 0x000000012700788c */ /* 0x000fe2000bf05270 */
[----:B------:R-:W-:Y:S01]  /*5970*/  IADD3 R162, PT, PT, R162, 0x1, RZ ;  /* 0x00000001a2a27810 */ /* 0x000fe20007ffe0ff */
[----:B------:R-:W-:Y:S02]  /*5980*/  USHF.L.U32 UR50, UR16, 0x7, URZ ;  /* 0x0000000710327899 */ /* 0x000fe400080006ff */
[----:B------:R-:W-:Y:S07]  /*5990*/  USHF.L.U32 UR49, UR20, 0x7, URZ ;  /* 0x0000000714317899 */ /* 0x000fee00080006ff */
[----:B------:R-:W2:Y:S01]  /*59a0*/  @!UP0 LDCU.128 UR12, c[0x0][0xb10] ;  /* 0x00016200ff0c87ac */ /* 0x000ea20008000c00 */
[----:B------:R-:W3:Y:S01]  /*59b0*/  @!UP0 LDCU UR5, c[0x0][0xb0c] ;  /* 0x00016180ff0587ac */ /* 0x000ee20008000800 */
[----:B------:R-:W4:Y:S01]  /*59c0*/  @!UP0 LDCU UR10, c[0x0][0xb20] ;  /* 0x00016400ff0a87ac */ /* 0x000f220008000800 */
[----:B--2---:R-:W-:Y:S02]  /*59d0*/  UIMAD.WIDE.U32 UR8, UR38, UR12, URZ ;  /* 0x0000000c260872a5 */ /* 0x004fe4000f8e00ff */
[----:B------:R-:W-:Y:S02]  /*59e0*/  UIMAD.WIDE.U32 UR6, UR37, UR15, URZ ;  /* 0x0000000f250672a5 */ /* 0x000fe4000f8e00ff */
[----:B------:R-:W-:Y:S03]  /*59f0*/  @!UP0 UISETP.NE.AND UP1, UPT, UR14, 0x1, UPT ;  /* 0x000000010e00888c */ /* 0x000fe6000bf25270 */
[----:B------:R-:W-:Y:S01]  /*5a00*/  @!UP0 UMOV UR4, UR9 ;  /* 0x0000000900048c82 */ /* 0x000fe20008000000 */
[----:B---3--:R-:W-:Y:S02]  /*5a10*/  @!UP0 UISETP.NE.AND UP2, UPT, UR5, 0x1, UPT ;  /* 0x000000010500888c */ /* 0x008fe4000bf45270 */
[----:B------:R-:W-:Y:S01]  /*5a20*/  @!UP0 USHF.R.U32.HI UR4, URZ, UR13, UR4 ;  /* 0x0000000dff048299 */ /* 0x000fe20008011604 */
[----:B------:R-:W-:Y:S02]  /*5a30*/  @!UP0 UMOV UR6, UR7 ;  /* 0x0000000700068c82 */ /* 0x000fe40008000000 */
[----:B----4-:R-:W-:Y:S02]  /*5a40*/  @!UP0 USHF.R.U32.HI UR6, URZ, UR10, UR6 ;  /* 0x0000000aff068299 */ /* 0x010fe40008011606 */
[----:B------:R-:W-:Y:S02]  /*5a50*/  @!UP0 USEL UR7, UR38, UR4, !UP2 ;  /* 0x0000000426078287 */ /* 0x000fe4000d000000 */
[----:B------:R-:W-:Y:S04]  /*5a60*/  @!UP0 USEL UR6, UR37, UR6, !UP1 ;  /* 0x0000000625068287 */ /* 0x000fe8000c800000 */
[----:B------:R-:W-:Y:S02]  /*5a70*/  @!UP0 UIADD3 UR4, UPT, UPT, -UR7, UR6, URZ ;  /* 0x0000000607048290 */ /* 0x000fe4000fffe1ff */
[----:B------:R-:W-:Y:S02]  /*5a80*/  @!UP0 UIADD3 UR6, UPT, UPT, UR7, -UR6, URZ ;  /* 0x8000000607068290 */ /* 0x000fe4000fffe0ff */
[----:B------:R-:W-:Y:S02]  /*5a90*/  @!UP0 UIMAD UR38, UR4, UR5, UR38 ;  /* 0x00000005042682a4 */ /* 0x000fe4000f8e0226 */
[----:B------:R-:W-:Y:S02]  /*5aa0*/  @!UP0 UIMAD UR37, UR6, UR14, UR37 ;  /* 0x0000000e062582a4 */ /* 0x000fe4000f8e0225 */
[----:B------:R-:W-:Y:S09]  /*5ab0*/  ULOP3.LUT UP0, URZ, UR62, 0x1b0, URZ, 0xc0, !UPT ;  /* 0x000001b03eff7892 */ /* 0x000ff2000f80c0ff */
[----:B------:R-:W-:Y:S05]  /*5ac0*/  BRA.U !UP0, `(.L_x_97) ;  /* 0x0000000108407547 */ /* 0x000fea000b800000 */
[----:B------:R-:W2:Y:S01]  /*5ad0*/  LDCU.64 UR8, c[0x4][0x80] ;  /* 0x01001000ff0877ac */ /* 0x000ea20008000a00 */
[----:B------:R-:W-:Y:S01]  /*5ae0*/  MOV R3, 0x0 ;  /* 0x0000000000037802 */ /* 0x000fe20000000f00 */
[----:B------:R-:W-:Y:S02]  /*5af0*/  HFMA2 R12, -RZ, RZ, 0, 5.9604644775390625e-08 ;  /* 0x00000001ff0c7431 */ /* 0x000fe400000001ff */
[----:B------:R-:W-:Y:S02]  /*5b00*/  IMAD.MOV.U32 R8, RZ, RZ, 0x70 ;  /* 0x00000070ff087424 */ /* 0x000fe400078e00ff */
[----:B------:R-:W-:Y:S01]  /*5b10*/  IMAD.MOV.U32 R13, RZ, RZ, RZ ;  /* 0x000000ffff0d7224 */ /* 0x000fe200078e00ff */
[----:B------:R-:W3:Y:S01]  /*5b20*/  LDCU.64 UR6, c[0x4][0x88] ;  /* 0x01001100ff0677ac */ /* 0x000ee20008000a00 */
[----:B------:R-:W4:Y:S01]  /*5b30*/  LDC.64 R2, c[0x4][R3] ;  /* 0x0100000003027b82 */ /* 0x000f220000000a00 */
[----:B------:R-:W1:Y:S01]  /*5b40*/  LDCU.64 UR4, c[0x4][0x8] ;  /* 0x01000100ff0477ac */ /* 0x000e620008000a00 */
[----:B--2---:R-:W-:Y:S01]  /*5b50*/  MOV R5, UR9 ;  /* 0x0000000900057c02 */ /* 0x004fe20008000f00 */
[----:B------:R-:W-:Y:S01]  /*5b60*/  IMAD.U32 R4, RZ, RZ, UR8 ;  /* 0x00000008ff047e24 */ /* 0x000fe2000f8e00ff */
[----:B---3--:R-:W-:Y:S01]  /*5b70*/  MOV R7, UR7 ;  /* 0x0000000700077c02 */ /* 0x008fe20008000f00 */
[----:B------:R-:W-:Y:S01]  /*5b80*/  IMAD.U32 R6, RZ, RZ, UR6 ;  /* 0x00000006ff067e24 */ /* 0x000fe2000f8e00ff */
[----:B-1----:R-:W-:Y:S01]  /*5b90*/  MOV R11, UR5 ;  /* 0x00000005000b7c02 */ /* 0x002fe20008000f00 */
[----:B------:R-:W-:Y:S02]  /*5ba0*/  IMAD.U32 R10, RZ, RZ, UR4 ;  /* 0x00000004ff0a7e24 */ /* 0x000fe4000f8e00ff */
[----:B------:R-:W-:Y:S07]  /*5bb0*/  LEPC R20, `(.L_x_97) ;  /* 0x000000001014794e */ /* 0x000fee0000000000 */
[----:B----45:R-:W-:Y:S05]  /*5bc0*/  CALL.ABS.NOINC R2 ;  /* 0x0000000002007343 */ /* 0x030fea0003c00000 */
.L_x_97:
[----:B------:R-:W-:Y:S01]  /*5bd0*/  LOP3.LUT P0, RZ, R177, 0x1b0, RZ, 0xc0, !PT ;  /* 0x000001b0b1ff7812 */ /* 0x000fe2000780c0ff */
[----:B------:R-:W-:Y:S11]  /*5be0*/  BSSY.RECONVERGENT B6, `(.L_x_98) ;  /* 0x0000013000067945 */ /* 0x000ff60003800200 */
[----:B------:R-:W-:Y:S01]  /*5bf0*/  @!UPT UIADD3 URZ, UPT, UPT, URZ, URZ, URZ ;  /* 0x000000fffffff290 */ /* 0x000fe2000fffe0ff */
[----:B------:R-:W-:Y:S05]  /*5c00*/  @!P0 BRA `(.L_x_99) ;  /* 0x0000000000408947 */ /* 0x000fea0003800000 */
        /* <DEDUP_REMOVED lines=16> */
.L_x_99:
[----:B------:R-:W-:Y:S05]  /*5d10*/  BSYNC.RECONVERGENT B6 ;  /* 0x0000000000067941 */ /* 0x000fea0003800200 */
.L_x_98:
[----:B------:R-:W-:Y:S01]  /*5d20*/  R2UR UR4, R161 ;  /* 0x00000000a10472ca */ /* 0x000fe200000e0000 */
[----:B------:R-:W-:Y:S01]  /*5d30*/  UISETP.NE.U32.AND UP0, UPT, UR60, URZ, UPT ;  /* 0x000000ff3c00728c */ /* 0x000fe2000bf05070 */
[----:B------:R-:W-:Y:S02]  /*5d40*/  ISETP.NE.U32.AND P4, PT, R156, RZ, PT ;  /* 0x000000ff9c00720c */ /* 0x000fe40003f85070 */
[----:B------:R-:W-:Y:S01]  /*5d50*/  ISETP.NE.U32.AND P2, PT, RZ, UR56, PT ;  /* 0x00000038ff007c0c */ /* 0x000fe2000bf45070 */
[----:B------:R-:W-:Y:S01]  /*5d60*/  UISETP.NE.AND.EX UP1, UPT, UR61, URZ, UPT, UP0 ;  /* 0x000000ff3d00728c */ /* 0x000fe2000bf25300 */
[----:B------:R-:W-:Y:S01]  /*5d70*/  ISETP.NE.AND.EX P4, PT, R157, RZ, PT, P4 ;  /* 0x000000ff9d00720c */ /* 0x000fe20003f85340 */
[----:B------:R-:W-:Y:S01]  /*5d80*/  UPLOP3.LUT UP0, UPT, UPT, UPT, UPT, 0x40, 0x4 ;  /* 0x000000000004789c */ /* 0x000fe20003f0e870 */
[----:B------:R-:W-:Y:S05]  /*5d90*/  ISETP.NE.AND.EX P2, PT, RZ, UR57, PT, P2 ;  /* 0x00000039ff007c0c */ /* 0x000fea000bf45320 */
[----:B------:R-:W-:Y:S06]  /*5da0*/  UISETP.NE.AND UP2, UPT, UR4, URZ, UPT ;  /* 0x000000ff0400728c */ /* 0x000fec000bf45270 */
[----:B------:R-:W-:Y:S05]  /*5db0*/  PLOP3.LUT P1, PT, PT, PT, UP2, 0x80, 0x8 ;  /* 0x000000000008781c */ /* 0x000fea0003f2f028 */
[----:B------:R-:W-:Y:S06]  /*5dc0*/  @UP2 UPLOP3.LUT UP0, UPT, UPT, UPT, UP1, 0x80, 0x8 ;  /* 0x000000000008289c */ /* 0x000fec0003f0f010 */
[----:B------:R-:W-:Y:S01]  /*5dd0*/  PLOP3.LUT P0, PT, PT, PT, UP0, 0x80, 0x8 ;  /* 0x000000000008781c */ /* 0x000fe20003f0f008 */
[----:B------:R-:W-:Y:S01]  /*5de0*/  @!UPT UIADD3 URZ, UPT, UPT, URZ, URZ, URZ ;  /* 0x000000fffffff290 */ /* 0x000fe2000fffe0ff */
[----:B------:R-:W-:Y:S11]  /*5df0*/  BRA.U !UP1, `(.L_x_100) ;  /* 0x00000001093c7547 */ /* 0x000ff6000b800000 */
[----:B------:R-:W-:Y:S01]  /*5e00*/  UISETP.NE.U32.AND UP0, UPT, UR56, URZ, UPT ;  /* 0x000000ff3800728c */ /* 0x000fe2000bf05070 */
[----:B-1----:R-:W-:Y:S01]  /*5e10*/  HFMA2 R0, -RZ, RZ, 0, 5.9604644775390625e-08 ;  /* 0x00000001ff007431 */ /* 0x002fe200000001ff */
[----:B------:R-:W1:Y:S01]  /*5e20*/  LDCU.64 UR8, c[0x0][0x358] ;  /* 0x00006b00ff0877ac */ /* 0x000e620008000a00 */
[----:B------:R-:W-:Y:S01]  /*5e30*/  IMAD.MOV.U32 R158, RZ, RZ, 0x1 ;  /* 0x00000001ff9e7424 */ /* 0x000fe200078e00ff */
[----:B------:R-:W-:Y:S06]  /*5e40*/  UISETP.NE.AND.EX UP0, UPT, UR57, URZ, UPT, UP0 ;  /* 0x000000ff3900728c */ /* 0x000fec000bf05300 */
[----:B------:R-:W-:Y:S05]  /*5e50*/  PLOP3.LUT P3, PT, PT, PT, UP0, 0x80, 0x8 ;  /* 0x000000000008781c */ /* 0x000fea0003f6f008 */
[----:B------:R-:W2:Y:S01]  /*5e60*/  @UP0 LDCU.64 UR4, c[0x0][0x888] ;  /* 0x00011100ff0407ac */ /* 0x000ea20008000a00 */
[----:B------:R-:W-:Y:S07]  /*5e70*/  @UP0 UIMAD UR6, UR36, UR60, URZ ;  /* 0x0000003c240602a4 */ /* 0x000fee000f8e02ff */
[----:B------:R-:W-:Y:S01]  /*5e80*/  @!P3 PRMT R158, R0, 0x7610, R158 ;  /* 0x00007610009eb816 */ /* 0x000fe2000000009e */
[----:B--2---:R-:W-:Y:S06]  /*5e90*/  @UP0 UIMAD.WIDE UR4, UR6, 0x4, UR4 ;  /* 0x00000004060408a5 */ /* 0x004fec000f8e0204 */
[----:B------:R-:W-:Y:S01]  /*5ea0*/  IMAD.U32 R2, RZ, RZ, UR4 ;  /* 0x00000004ff027e24 */ /* 0x000fe2000f8e00ff */
[----:B------:R-:W-:Y:S04]  /*5eb0*/  MOV R3, UR5 ;  /* 0x0000000500037c02 */ /* 0x000fe80008000f00 */
[----:B------:R-:W2:Y:S01]  /*5ec0*/  @!UP0 LDCU UR4, c[0x0][0x880] ;  /* 0x00011000ff0487ac */ /* 0x000ea20008000800 */
[----:B-1---5:R3:W5:Y:S02]  /*5ed0*/  @P3 LDG.E R73, desc[UR8][R2.64] ;  /* 0x0000000802493981 */ /* 0x022764000c1e1900 */
[----:B--23--:R-:W-:Y:S02]  /*5ee0*/  @!P3 IMAD.U32 R73, RZ, RZ, UR4 ;  /* 0x00000004ff49be24 */ /* 0x00cfe4000f8e00ff */
.L_x_100:
[----:B------:R-:W-:Y:S05]  /*5ef0*/  @!P4 BRA `(.L_x_101) ;  /* 0x000000000024c947 */ /* 0x000fea0003800000 */
[----:B------:R-:W-:Y:S01]  /*5f00*/  ISETP.NE.U32.AND P3, PT, R138, RZ, PT ;  /* 0x000000ff8a00720c */ /* 0x000fe20003f65070 */
[----:B------:R-:W2:Y:S03]  /*5f10*/  LDCU.64 UR4, c[0x0][0x358] ;  /* 0x00006b00ff0477ac */ /* 0x000ea60008000a00 */
[----:B------:R-:W-:Y:S11]  /*5f20*/  ISETP.NE.AND.EX P3, PT, R139, RZ, PT, P3 ;  /* 0x000000ff8b00720c */ /* 0x000ff60003f65330 */
[----:B------:R-:W-:Y:S02]  /*5f30*/  @!UPT UIADD3 URZ, UPT, UPT, URZ, URZ, URZ ;  /* 0x000000fffffff290 */ /* 0x000fe4000fffe0ff */
[----:B------:R-:W3:Y:S01]  /*5f40*/  @P3 LDC.64 R2, c[0x0][0x8a8] ;  /* 0x00022a00ff023b82 */ /* 0x000ee20000000a00 */
[----:B-1----:R-:W-:Y:S04]  /*5f50*/  @P3 IMAD R0, R156, UR36, RZ ;  /* 0x000000249c003c24 */ /* 0x002fe8000f8e02ff */
[----:B---3--:R-:W-:Y:S05]  /*5f60*/  @P3 IMAD.WIDE R2, R0, 0x4, R2 ;  /* 0x0000000400023825 */ /* 0x008fea00078e0202 */
[----:B--2--5:R2:W5:Y:S02]  /*5f70*/  @P3 LDG.E R70, desc[UR4][R2.64] ;  /* 0x0000000402463981 */ /* 0x024564000c1e1900 */
[----:B--2---:R-:W3:Y:S02]  /*5f80*/  @!P3 LDC R70, c[0x0][0x8a0] ;  /* 0x00022800ff46bb82 */ /* 0x004ee40000000800 */
.L_x_101:
[----:B-----5:R-:W-:Y:S01]  /*5f90*/  FSETP.NEU.AND P4, PT, R73, RZ, PT ;  /* 0x000000ff4900720b */ /* 0x020fe20003f8d000 */
[----:B------:R-:W-:Y:S01]  /*5fa0*/  BSSY B1, `(.L_x_102) ;  /* 0x0000047000017945 */ /* 0x000fe20003800000 */
[----:B------:R-:W-:Y:S01]  /*5fb0*/  SEL R7, RZ, 0xffffffff, P2 ;  /* 0xffffffffff077807 */ /* 0x000fe20001000000 */
[----:B------:R-:W-:Y:S01]  /*5fc0*/  IMAD.MOV.U32 R187, RZ, RZ, 0x1 ;  /* 0x00000001ffbb7424 */ /* 0x000fe200078e00ff */
[----:B------:R-:W-:Y:S01]  /*5fd0*/  LOP3.LUT P3, RZ, R158, 0xff, RZ, 0xc0, !PT ;  /* 0x000000ff9eff7812 */ /* 0x000fe2000786c0ff */
[----:B------:R-:W-:Y:S01]  /*5fe0*/  IMAD R71, R68, 0x80, R69 ;  /* 0x0000008044477824 */ /* 0x000fe200078e0245 */
[----:B-1----:R-:W-:Y:S02]  /*5ff0*/  @P1 SEL R0, RZ, 0xffffffff, P4 ;  /* 0xffffffffff001807 */ /* 0x002fe40002000000 */
[----:B------:R-:W-:Y:S02]  /*6000*/  CS2R R154, SRZ ;  /* 0x00000000009a7805 */ /* 0x000fe4000001ff00 */
[----:B------:R-:W-:Y:S02]  /*6010*/  LEA R3, R166, UR44, 0x3 ;  /* 0x0000002ca6037c11 */ /* 0x000fe4000f8e18ff */
[----:B------:R-:W-:Y:S02]  /*6020*/  CS2R R152, SRZ ;  /* 0x0000000000987805 */ /* 0x000fe4000001ff00 */
[----:B------:R-:W-:Y:S02]  /*6030*/  @P0 SEL R0, R7, R0, !P3 ;  /* 0x0000000007000207 */ /* 0x000fe40005800000 */
[----:B------:R-:W-:Y:S02]  /*6040*/  CS2R R150, SRZ ;  /* 0x0000000000967805 */ /* 0x000fe4000001ff00 */
[----:B------:R-:W-:Y:S02]  /*6050*/  LEA R186, R68, UR44, 0x3 ;  /* 0x0000002c44ba7c11 */ /* 0x000fe4000f8e18ff */
[----:B------:R-:W-:Y:S02]  /*6060*/  CS2R R148, SRZ ;  /* 0x0000000000947805 */ /* 0x000fe4000001ff00 */
[----:B------:R-:W-:Y:S02]  /*6070*/  @P1 LOP3.LUT R0, R0, 0x1, RZ, 0xc0, !PT ;  /* 0x0000000100001812 */ /* 0x000fe400078ec0ff */
[----:B------:R-:W-:Y:S02]  /*6080*/  CS2R R146, SRZ ;  /* 0x0000000000927805 */ /* 0x000fe4000001ff00 */
[----:B------:R-:W-:Y:S02]  /*6090*/  SHF.L.U32 R5, R168, 0x1f, RZ ;  /* 0x0000001fa8057819 */ /* 0x000fe400000006ff */
[----:B------:R-:W-:Y:S02]  /*60a0*/  CS2R R144, SRZ ;  /* 0x0000000000907805 */ /* 0x000fe4000001ff00 */
[----:B------:R-:W-:Y:S02]  /*60b0*/  ISETP.NE.U32.OR P6, PT, R0, 0x1, !P1 ;  /* 0x000000010000780c */ /* 0x000fe40004fc5470 */
[----:B------:R-:W-:Y:S02]  /*60c0*/  CS2R R142, SRZ ;  /* 0x00000000008e7805 */ /* 0x000fe4000001ff00 */
[----:B------:R-:W-:Y:S02]  /*60d0*/  PLOP3.LUT P2, PT, PT, PT, UP1, 0x80, 0x8 ;  /* 0x000000000008781c */ /* 0x000fe40003f4f018 */
[----:B------:R-:W-:Y:S02]  /*60e0*/  CS2R R140, SRZ ;  /* 0x00000000008c7805 */ /* 0x000fe4000001ff00 */
[----:B------:R-:W-:Y:S02]  /*60f0*/  SEL R0, RZ, 0xffffffff, P4 ;  /* 0xffffffffff007807 */ /* 0x000fe40002000000 */
[----:B------:R-:W-:Y:S03]  /*6100*/  P2R R172, PR, RZ, 0x40 ;  /* 0x00000040ffac7803 */ /* 0x000fe60000000000 */
[----:B------:R-:W-:Y:S04]  /*6110*/  @P6 SHF.L.U32 R2, R165, 0x1f, RZ ;  /* 0x0000001fa5026819 */ /* 0x000fe800000006ff */
[----:B------:R-:W-:Y:S01]  /*6120*/  @P2 SEL R0, R7, R0, !P3 ;  /* 0x0000000007002207 */ /* 0x000fe20005800000 */
[----:B------:R-:W1:Y:S03]  /*6130*/  @P6 SYNCS.PHASECHK.TRANS64.TRYWAIT P1, [R3+URZ+0xc0], R2 ;  /* 0x0000c002030065a7 */ /* 0x000e6600080211ff */
[----:B------:R-:W-:Y:S04]  /*6140*/  LOP3.LUT R0, R0, 0x1, RZ, 0xc0, !PT ;  /* 0x0000000100007812 */ /* 0x000fe800078ec0ff */
[----:B------:R-:W-:Y:S04]  /*6150*/  ISETP.NE.U32.AND P5, PT, R0, 0x1, PT ;  /* 0x000000010000780c */ /* 0x000fe80003fa5070 */
[----:B------:R-:W-:Y:S01]  /*6160*/  P2R R192, PR, RZ, 0x20 ;  /* 0x00000020ffc07803 */ /* 0x000fe20000000000 */
[----:B------:R2:W4:Y:S01]  /*6170*/  SYNCS.PHASECHK.TRANS64.TRYWAIT P0, [R186+URZ+0x110], R5 ;  /* 0x00011005ba0075a7 */ /* 0x00052200080011ff */
[----:B-1----:R-:W-:Y:S01]  /*6180*/  @P6 SEL R187, RZ, 0x1, !P1 ;  /* 0x00000001ffbb6807 */ /* 0x002fe20004800000 */
[----:B--2---:R-:W-:Y:S06]  /*6190*/  @!P6 BRA `(.L_x_103) ;  /* 0x00000000009ce947 */ /* 0x004fec0003800000 */
[----:B------:R-:W-:Y:S01]  /*61a0*/  @P5 IMAD R7, R166, 0x2000, R171 ;  /* 0x00002000a6075824 */ /* 0x000fe200078e02ab */
[----:B------:R-:W-:Y:S01]  /*61b0*/  ISETP.NE.AND P1, PT, R187, RZ, PT ;  /* 0x000000ffbb00720c */ /* 0x000fe20003f25270 */
[----:B------:R-:W-:Y:S01]  /*61c0*/  BSSY B0, `(.L_x_104) ;  /* 0x0000010000007945 */ /* 0x000fe20003800000 */
[----:B------:R-:W-:Y:S01]  /*61d0*/  CS2R R142, SRZ ;  /* 0x00000000008e7805 */ /* 0x000fe2000001ff00 */
[--C-:B------:R-:W-:Y:S01]  /*61e0*/  @P5 IMAD R6, R176, -0x10, R7.reuse ;  /* 0xfffffff0b0065824 */ /* 0x100fe200078e0207 */
[----:B------:R-:W-:Y:S01]  /*61f0*/  CS2R R140, SRZ ;  /* 0x00000000008c7805 */ /* 0x000fe2000001ff00 */
[----:B------:R-:W-:Y:S01]  /*6200*/  @P5 IMAD R4, R170, -0x10, R7 ;  /* 0xfffffff0aa045824 */ /* 0x000fe200078e0207 */
[----:B------:R-:W-:Y:S01]  /*6210*/  CS2R R150, SRZ ;  /* 0x0000000000967805 */ /* 0x000fe2000001ff00 */
[----:B------:R-:W-:Y:S01]  /*6220*/  @P5 IMAD R2, R169, 0x10, R6 ;  /* 0x00000010a9025824 */ /* 0x000fe200078e0206 */
[----:B------:R-:W-:Y:S02]  /*6230*/  CS2R R148, SRZ ;  /* 0x0000000000947805 */ /* 0x000fe4000001ff00 */
[----:B------:R-:W-:Y:S02]  /*6240*/  CS2R R146, SRZ ;  /* 0x0000000000927805 */ /* 0x000fe4000001ff00 */
[----:B------:R-:W-:Y:S02]  /*6250*/  CS2R R144, SRZ ;  /* 0x0000000000907805 */ /* 0x000fe4000001ff00 */
[----:B------:R-:W-:Y:S02]  /*6260*/  CS2R R154, SRZ ;  /* 0x00000000009a7805 */ /* 0x000fe4000001ff00 */
[----:B------:R-:W-:Y:S01]  /*6270*/  CS2R R152, SRZ ;  /* 0x0000000000987805 */ /* 0x000fe2000001ff00 */
[----:B------:R-:W-:Y:S06]  /*6280*/  @P1 BRA `(.L_x_105) ;  /* 0x00000000000c1947 */ /* 0x000fec0003800000 */
[----:B------:R-:W-:Y:S04]  /*6290*/  SHF.L.U32 R0, R165, 0x1f, RZ ;  /* 0x0000001fa5007819 */ /* 0x000fe800000006ff */
[----:B------:R-:W1:Y:S02]  /*62a0*/  SYNCS.PHASECHK.TRANS64.TRYWAIT P1, [R3+URZ+0xc0], R0 ;  /* 0x0000c000030075a7 */ /* 0x000e6400080211ff */
[----:B-1----:R-:W-:Y:S05]  /*62b0*/  @!P1 BRA `(.L_x_106) ;  /* 0x0000003400e89947 */ /* 0x002fea0003800000 */
.L_x_105:
[----:B------:R-:W-:Y:S05]  /*62c0*/  BSYNC B0 ;  /* 0x0000000000007941 */ /* 0x000fea0003800000 */
.L_x_104:
[----:B------:R-:W-:Y:S01]  /*62d0*/  ISETP.NE.AND P1, PT, R192, RZ, PT ;  /* 0x000000ffc000720c */ /* 0x000fe20003f25270 */
[----:B-1----:R-:W-:Y:S02]  /*62e0*/  VIADD R3, R3, 0xd0 ;  /* 0x000000d003037836 */ /* 0x002fe40000000000 */
[----:B------:R-:W-:Y:S02]  /*62f0*/  IMAD.U32 R0, RZ, RZ, UR45 ;  /* 0x0000002dff007e24 */ /* 0x000fe4000f8e00ff */
[----:B------:R-:W-:Y:S03]  /*6300*/  VIADD R166, R166, 0x1 ;  /* 0x00000001a6a67836 */ /* 0x000fe60000000000 */
[----:B------:R-:W-:Y:S05]  /*6310*/  PRMT R0, R0, 0x654, R3 ;  /* 0x0000065400007816 */ /* 0x000fea0000000003 */
[----:B------:R1:W2:Y:S04]  /*6320*/  @P1 LDS.128 R140, [R7] ;  /* 0x00000000078c1984 */ /* 0x0002a80000000c00 */
[----:B------:R1:W1:Y:S04]  /*6330*/  @P1 LDS.128 R148, [R4+0x20] ;  /* 0x0000200004941984 */ /* 0x0002680000000c00 */
[----:B------:R1:W1:Y:S04]  /*6340*/  @P1 LDS.128 R144, [R6+0x10] ;  /* 0x0000100006901984 */ /* 0x0002680000000c00 */
[----:B------:R1:W1:Y:S01]  /*6350*/  @P1 LDS.128 R152, [R2+0x10] ;  /* 0x0000100002981984 */ /* 0x0002620000000c00 */
[C---:B------:R-:W-:Y:S01]  /*6360*/  ISETP.NE.AND P1, PT, R166.reuse, 0x2, PT ;  /* 0x00000002a600780c */ /* 0x040fe20003f25270 */
[----:B------:R-:W-:Y:S01]  /*6370*/  @!PT LDS RZ, [RZ] ;  /* 0x00000000fffff984 */ /* 0x000fe20000000800 */
[----:B------:R-:W-:Y:S01]  /*6380*/  @!PT LDS RZ, [RZ] ;  /* 0x00000000fffff984 */ /* 0x000fe20000000800 */
[----:B------:R-:W-:Y:S01]  /*6390*/  @!PT LDS RZ, [RZ] ;  /* 0x00000000fffff984 */ /* 0x000fe20000000800 */
[----:B------:R-:W-:Y:S01]  /*63a0*/  @!PT LDS RZ, [RZ] ;  /* 0x00000000fffff984 */ /* 0x000fe20000000800 */
[----:B------:R5:W-:Y:S06]  /*63b0*/  MEMBAR.ALL.CTA ;  /* 0x0000000000007992 */ /* 0x000bec0000008000 */
[----:B-----5:R-:W5:Y:S01]  /*63c0*/  FENCE.VIEW.ASYNC.S ;  /* 0x00000000000073c6 */ /* 0x020f620000000000 */
[----:B------:R-:W-:Y:S01]  /*63d0*/  SEL R166, R166, RZ, P1 ;  /* 0x000000ffa6a67207 */ /* 0x000fe20000800000 */
[----:B-----5:R5:W-:Y:S02]  /*63e0*/  SYNCS.ARRIVE.TRANS64.RED.A1T0 RZ, [R0+URZ], RZ ;  /* 0x000000ff00ff79a7 */ /* 0x020be400081004ff */
[----:B-----5:R-:W-:Y:S04]  /*63f0*/  SEL R0, RZ, 0x1, P1 ;  /* 0x00000001ff007807 */ /* 0x020fe80000800000 */
[----:B--2---:R-:W-:Y:S02]  /*6400*/  LOP3.LUT R165, R165, R0, RZ, 0x3c, !PT ;  /* 0x00000000a5a57212 */ /* 0x004fe400078e3cff */
.L_x_103:
[----:B------:R-:W-:Y:S05]  /*6410*/  BSYNC B1 ;  /* 0x0000000000017941 */ /* 0x000fea0003800000 */
.L_x_102:
[----:B------:R-:W-:Y:S04]  /*6420*/  SHF.R.U32.HI R0, RZ, 0x15, R71 ;  /* 0x00000015ff007819 */ /* 0x000fe80000011647 */
[----:B------:R-:W-:Y:S01]  /*6430*/  LOP3.LUT P1, RZ, R0, 0x3, R159, 0x48, !PT ;  /* 0x0000000300ff7812 */ /* 0x000fe2000782489f */
[----:B------:R-:W-:Y:S01]  /*6440*/  @!UPT UIADD3 URZ, UPT, UPT, URZ, URZ, URZ ;  /* 0x000000fffffff290 */ /* 0x000fe2000fffe0ff */
[----:B----4-:R-:W-:Y:S11]  /*6450*/  @P0 BRA `(.L_x_107) ;  /* 0x0000000000080947 */ /* 0x010ff60003800000 */
[----:B------:R-:W2:Y:S02]  /*6460*/  SYNCS.PHASECHK.TRANS64.TRYWAIT P0, [R186+URZ+0x110], R5 ;  /* 0x00011005ba0075a7 */ /* 0x000ea400080011ff */
[----:B--2---:R-:W-:Y:S05]  /*6470*/  @!P0 BRA `(.L_x_108) ;  /* 0x00000034008c8947 */ /* 0x004fea0003800000 */
.L_x_107:
[----:B------:R-:W-:Y:S04]  /*6480*/  BSSY.RECONVERGENT B6, `(.L_x_109) ;  /* 0x0000012000067945 */ /* 0x000fe80003800200 */
[----:B------:R-:W-:Y:S05]  /*6490*/  @!P1 BRA `(.L_x_110) ;  /* 0x0000000000409947 */ /* 0x000fea0003800000 */
[----:B------:R-:W2:Y:S01]  /*64a0*/  LDCU.64 UR8, c[0x4][0x70] ;  /* 0x01000e00ff0877ac */ /* 0x000ea20008000a00 */
[----:B------:R-:W-:Y:S01]  /*64b0*/  MOV R3, 0x0 ;  /* 0x0000000000037802 */ /* 0x000fe20000000f00 */
[----:B------:R-:W-:Y:S02]  /*64c0*/  HFMA2 R12, -RZ, RZ, 0, 5.9604644775390625e-08 ;  /* 0x00000001ff0c7431 */ /* 0x000fe400000001ff */
[----:B------:R-:W-:Y:S02]  /*64d0*/  IMAD.MOV.U32 R8, RZ, RZ, 0x192 ;  /* 0x00000192ff087424 */ /* 0x000fe400078e00ff */
[----:B------:R-:W-:Y:S01]  /*64e0*/  IMAD.MOV.U32 R13, RZ, RZ, RZ ;  /* 0x000000ffff0d7224 */ /* 0x000fe200078e00ff */
[----:B------:R-:W4:Y:S01]  /*64f0*/  LDCU.64 UR6, c[0x4][0x78] ;  /* 0x01000f00ff0677ac */ /* 0x000f220008000a00 */
[----:B-1----:R-:W1:Y:S01]  /*6500*/  LDC.64 R2, c[0x4][R3] ;  /* 0x0100000003027b82 */ /* 0x002e620000000a00 */
[----:B------:R-:W5:Y:S01]  /*6510*/  LDCU.64 UR4, c[0x4][0x10] ;  /* 0x01000200ff0477ac */ /* 0x000f620008000a00 */
[----:B--2---:R-:W-:Y:S01]  /*6520*/  MOV R5, UR9 ;  /* 0x0000000900057c02 */ /* 0x004fe20008000f00 */
[----:B------:R-:W-:Y:S01]  /*6530*/  IMAD.U32 R4, RZ, RZ, UR8 ;  /* 0x00000008ff047e24 */ /* 0x000fe2000f8e00ff */
[----:B----4-:R-:W-:Y:S01]  /*6540*/  MOV R7, UR7 ;  /* 0x0000000700077c02 */ /* 0x010fe20008000f00 */
[----:B------:R-:W-:Y:S01]  /*6550*/  IMAD.U32 R6, RZ, RZ, UR6 ;  /* 0x00000006ff067e24 */ /* 0x000fe2000f8e00ff */
[----:B-----5:R-:W-:Y:S01]  /*6560*/  MOV R11, UR5 ;  /* 0x00000005000b7c02 */ /* 0x020fe20008000f00 */
[----:B------:R-:W-:Y:S02]  /*6570*/  IMAD.U32 R10, RZ, RZ, UR4 ;  /* 0x00000004ff0a7e24 */ /* 0x000fe4000f8e00ff */
[----:B------:R-:W-:Y:S07]  /*6580*/  LEPC R20, `(.L_x_110) ;  /* 0x000000001014794e */ /* 0x000fee0000000000 */
[----:B-1-3--:R-:W-:Y:S05]  /*6590*/  CALL.ABS.NOINC R2 ;  /* 0x0000000002007343 */ /* 0x00afea0003c00000 */
.L_x_110:
[----:B------:R-:W-:Y:S05]  /*65a0*/  BSYNC.RECONVERGENT B6 ;  /* 0x0000000000067941 */ /* 0x000fea0003800200 */
.L_x_109:
[-C--:B------:R-:W-:Y:S01]  /*65b0*/  F2FP.F16.E4M3.UNPACK_B R74, R140.reuse ;  /* 0x0000008cff4a723e */ /* 0x080fe200020006ff */
[----:B------:R-:W-:Y:S05]  /*65c0*/  WARPSYNC.ALL ;  /* 0x0000000000007948 */ /* 0x000fea0003800000 */
[----:B------:R-:W-:Y:S01]  /*65d0*/  R2UR UR4, R71 ;  /* 0x00000000470472ca */ /* 0x000fe200000e0000 */
[--C-:B------:R-:W-:Y:S01]  /*65e0*/  HADD2.F32 R72, -RZ, R74.reuse.H0_H0 ;  /* 0x2000004aff487230 */ /* 0x100fe20000004100 */
[----:B------:R-:W-:Y:S01]  /*65f0*/  F2FP.F16.E4M3.UNPACK_B R76, R140.H1 ;  /* 0x0000008cff4c723e */ /* 0x000fe200030006ff */
[----:B------:R-:W-:Y:S01]  /*6600*/  HADD2.F32 R75, -RZ, R74.H1_H1 ;  /* 0x3000004aff4b7230 */ /* 0x000fe20000004100 */
[-C--:B------:R-:W-:Y:S01]  /*6610*/  F2FP.F16.E4M3.UNPACK_B R78, R141.reuse ;  /* 0x0000008dff4e723e */ /* 0x080fe200020006ff */
[----:B------:R-:W-:Y:S01]  /*6620*/  BSSY.RECONVERGENT B0, `(.L_x_111) ;  /* 0x000011d000007945 */ /* 0x000fe20003800200 */
[----:B------:R-:W-:Y:S01]  /*6630*/  F2FP.F16.E4M3.UNPACK_B R80, R141.H1 ;  /* 0x0000008dff50723e */ /* 0x000fe200030006ff */
[----:B------:R-:W-:Y:S01]  /*6640*/  HADD2.F32 R74, -RZ, R76.H0_H0 ;  /* 0x2000004cff4a7230 */ /* 0x000fe20000004100 */
[-C--:B------:R-:W-:Y:S01]  /*6650*/  F2FP.F16.E4M3.UNPACK_B R82, R142.reuse ;  /* 0x0000008eff52723e */ /* 0x080fe200020006ff */
[--C-:B------:R-:W-:Y:S01]  /*6660*/  HADD2.F32 R77, -RZ, R78.reuse.H0_H0 ;  /* 0x2000004eff4d7230 */ /* 0x100fe20000004100 */
[----:B------:R-:W-:Y:S01]  /*6670*/  F2FP.F16.E4M3.UNPACK_B R84, R142.H1 ;  /* 0x0000008eff54723e */ /* 0x000fe200030006ff */
[----:B------:R-:W-:Y:S01]  /*6680*/  HADD2.F32 R78, -RZ, R78.H1_H1 ;  /* 0x3000004eff4e7230 */ /* 0x000fe20000004100 */
[-C--:B------:R-:W-:Y:S01]  /*6690*/  F2FP.F16.E4M3.UNPACK_B R86, R143.reuse ;  /* 0x0000008fff56723e */ /* 0x080fe200020006ff */
[----:B-12---:R-:W3:Y:S01]  /*66a0*/  LDTM.x64 R4, tmem[UR4] ;  /* 0x00000004000479ee */ /* 0x006ee20008340000 */
[----:B------:R-:W-:Y:S01]  /*66b0*/  F2FP.F16.E4M3.UNPACK_B R88, R143.H1 ;  /* 0x0000008fff58723e */ /* 0x000fe200030006ff */
[----:B------:R-:W-:Y:S01]  /*66c0*/  HADD2.F32 R76, -RZ, R76.H1_H1 ;  /* 0x3000004cff4c7230 */ /* 0x000fe20000004100 */
[-C--:B------:R-:W-:Y:S01]  /*66d0*/  F2FP.F16.E4M3.UNPACK_B R90, R144.reuse ;  /* 0x00000090ff5a723e */ /* 0x080fe200020006ff */
[----:B------:R-:W-:Y:S01]  /*66e0*/  HADD2.F32 R79, -RZ, R80.H0_H0 ;  /* 0x20000050ff4f7230 */ /* 0x000fe20000004100 */
[----:B------:R-:W-:Y:S01]  /*66f0*/  F2FP.F16.E4M3.UNPACK_B R92, R144.H1 ;  /* 0x00000090ff5c723e */ /* 0x000fe200030006ff */
[--C-:B------:R-:W-:Y:S01]  /*6700*/  HADD2.F32 R81, -RZ, R82.reuse.H0_H0 ;  /* 0x20000052ff517230 */ /* 0x100fe20000004100 */
[----:B------:R-:W-:Y:S01]  /*6710*/  ISETP.NE.AND P6, PT, R172, RZ, PT ;  /* 0x000000ffac00720c */ /* 0x000fe20003fc5270 */
[----:B------:R-:W-:Y:S01]  /*6720*/  HADD2.F32 R82, -RZ, R82.H1_H1 ;  /* 0x30000052ff527230 */ /* 0x000fe20000004100 */
[----:B------:R-:W-:Y:S01]  /*6730*/  SHF.L.U32 R194, R164, 0x4, RZ ;  /* 0x00000004a4c27819 */ /* 0x000fe200000006ff */
[--C-:B------:R-:W-:Y:S01]  /*6740*/  HADD2.F32 R85, -RZ, R86.reuse.H0_H0 ;  /* 0x20000056ff557230 */ /* 0x100fe20000004100 */
[----:B------:R-:W-:Y:S01]  /*6750*/  SHF.L.U32 R202, R163, 0x4, RZ ;  /* 0x00000004a3ca7819 */ /* 0x000fe200000006ff */
[----:B------:R-:W-:Y:S01]  /*6760*/  HADD2.F32 R86, -RZ, R86.H1_H1 ;  /* 0x30000056ff567230 */ /* 0x000fe20000004100 */
[C---:B------:R-:W-:Y:S01]  /*6770*/  IADD3 R179, PT, PT, R171.reuse, R194, RZ ;  /* 0x000000c2abb37210 */ /* 0x040fe20007ffe0ff */
[--C-:B------:R-:W-:Y:S01]  /*6780*/  HADD2.F32 R89, -RZ, R90.reuse.H0_H0 ;  /* 0x2000005aff597230 */ /* 0x100fe20000004100 */
[----:B------:R-:W-:Y:S01]  /*6790*/  IADD3 R185, PT, PT, R171, R202, RZ ;  /* 0x000000caabb97210 */ /* 0x000fe20007ffe0ff */
[----:B------:R-:W-:Y:S01]  /*67a0*/  HADD2.F32 R90, -RZ, R90.H1_H1 ;  /* 0x3000005aff5a7230 */ /* 0x000fe20000004100 */
[----:B------:R-:W-:Y:S01]  /*67b0*/  SHF.L.U32 R200, R169, 0x4, RZ ;  /* 0x00000004a9c87819 */ /* 0x000fe200000006ff */
[----:B------:R-:W-:Y:S01]  /*67c0*/  HADD2.F32 R80, -RZ, R80.H1_H1 ;  /* 0x30000050ff507230 */ /* 0x000fe20000004100 */
[----:B------:R-:W-:Y:S01]  /*67d0*/  F2FP.F16.E4M3.UNPACK_B R94, R145 ;  /* 0x00000091ff5e723e */ /* 0x000fe200020006ff */
[--C-:B------:R-:W-:Y:S01]  /*67e0*/  HADD2.F32 R83, -RZ, R84.reuse.H0_H0 ;  /* 0x20000054ff537230 */ /* 0x100fe20000004100 */
[----:B------:R-:W-:Y:S01]  /*67f0*/  IADD3 R184, PT, PT, R200, R179, RZ ;  /* 0x000000b3c8b87210 */ /* 0x000fe20007ffe0ff */
[----:B------:R-:W-:Y:S01]  /*6800*/  HADD2.F32 R84, -RZ, R84.H1_H1 ;  /* 0x30000054ff547230 */ /* 0x000fe20000004100 */
[----:B------:R-:W-:Y:S01]  /*6810*/  F2FP.F16.E4M3.UNPACK_B R98, R146 ;  /* 0x00000092ff62723e */ /* 0x000fe200020006ff */
[C---:B---3--:R-:W-:Y:S01]  /*6820*/  FMUL R0, R70.reuse, R4 ;  /* 0x0000000446007220 */ /* 0x048fe20000400000 */
[C---:B------:R-:W-:Y:S01]  /*6830*/  FMUL R2, R70.reuse, R5 ;  /* 0x0000000546027220 */ /* 0x040fe20000400000 */
[C---:B------:R-:W-:Y:S01]  /*6840*/  FMUL R4, R70.reuse, R8 ;  /* 0x0000000846047220 */ /* 0x040fe20000400000 */
[C---:B------:R-:W-:Y:S01]  /*6850*/  FMUL R5, R70.reuse, R9 ;  /* 0x0000000946057220 */ /* 0x040fe20000400000 */
[C---:B------:R-:W-:Y:S01]  /*6860*/  FFMA R0, R73.reuse, R72, R0 ;  /* 0x0000004849007223 */ /* 0x040fe20000000000 */
[C---:B------:R-:W-:Y:S01]  /*6870*/  FFMA R2, R73.reuse, R75, R2 ;  /* 0x0000004b49027223 */ /* 0x040fe20000000002 */
[C---:B------:R-:W-:Y:S01]  /*6880*/  FMUL R8, R70.reuse, R12 ;  /* 0x0000000c46087220 */ /* 0x040fe20000400000 */
[C---:B------:R-:W-:Y:S01]  /*6890*/  FMUL R9, R70.reuse, R13 ;  /* 0x0000000d46097220 */ /* 0x040fe20000400000 */
[C---:B------:R-:W-:Y:S01]  /*68a0*/  FMUL R12, R70.reuse, R16 ;  /* 0x00000010460c7220 */ /* 0x040fe20000400000 */
[C---:B------:R-:W-:Y:S01]  /*68b0*/  FMUL R13, R70.reuse, R17 ;  /* 0x00000011460d7220 */ /* 0x040fe20000400000 */
[C---:B------:R-:W-:Y:S01]  /*68c0*/  FMUL R16, R70.reuse, R20 ;  /* 0x0000001446107220 */ /* 0x040fe20000400000 */
[C---:B------:R-:W-:Y:S01]  /*68d0*/  FMUL R17, R70.reuse, R21 ;  /* 0x0000001546117220 */ /* 0x040fe20000400000 */
[--C-:B------:R-:W-:Y:S02]  /*68e0*/  HADD2.F32 R93, -RZ, R94.reuse.H0_H0 ;  /* 0x2000005eff5d7230 */ /* 0x100fe40000004100 */
[C---:B------:R-:W-:Y:S01]  /*68f0*/  FMUL R20, R70.reuse, R24 ;  /* 0x0000001846147220 */ /* 0x040fe20000400000 */
[----:B------:R-:W-:Y:S02]  /*6900*/  HADD2.F32 R94, -RZ, R94.H1_H1 ;  /* 0x3000005eff5e7230 */ /* 0x000fe40000004100 */
[C---:B------:R-:W-:Y:S01]  /*6910*/  FMUL R21, R70.reuse, R25 ;  /* 0x0000001946157220 */ /* 0x040fe20000400000 */
[--C-:B------:R-:W-:Y:S02]  /*6920*/  HADD2.F32 R97, -RZ, R98.reuse.H0_H0 ;  /* 0x20000062ff617230 */ /* 0x100fe40000004100 */
[C---:B------:R-:W-:Y:S01]  /*6930*/  FMUL R24, R70.reuse, R28 ;  /* 0x0000001c46187220 */ /* 0x040fe20000400000 */
[----:B------:R-:W-:Y:S02]  /*6940*/  HADD2.F32 R98, -RZ, R98.H1_H1 ;  /* 0x30000062ff627230 */ /* 0x000fe40000004100 */
[C---:B------:R-:W-:Y:S01]  /*6950*/  FMUL R25, R70.reuse, R29 ;  /* 0x0000001d46197220 */ /* 0x040fe20000400000 */
[C---:B------:R-:W-:Y:S01]  /*6960*/  FMUL R28, R70.reuse, R32 ;  /* 0x00000020461c7220 */ /* 0x040fe20000400000 */
[C---:B------:R-:W-:Y:S01]  /*6970*/  FMUL R29, R70.reuse, R33 ;  /* 0x00000021461d7220 */ /* 0x040fe20000400000 */
[C---:B------:R-:W-:Y:S01]  /*6980*/  FMUL R32, R70.reuse, R36 ;  /* 0x0000002446207220 */ /* 0x040fe20000400000 */
[----:B------:R-:W-:Y:S01]  /*6990*/  F2FP.F16.E4M3.UNPACK_B R96, R145.H1 ;  /* 0x00000091ff60723e */ /* 0x000fe200030006ff */
[C---:B------:R-:W-:Y:S01]  /*69a0*/  FMUL R33, R70.reuse, R37 ;  /* 0x0000002546217220 */ /* 0x040fe20000400000 */
[C---:B------:R-:W-:Y:S01]  /*69b0*/  FMUL R36, R70.reuse, R40 ;  /* 0x0000002846247220 */ /* 0x040fe20000400000 */
[----:B------:R-:W-:Y:S01]  /*69c0*/  F2FP.F16.E4M3.UNPACK_B R100, R146.H1 ;  /* 0x00000092ff64723e */ /* 0x000fe200030006ff */
[C---:B------:R-:W-:Y:S01]  /*69d0*/  FMUL R37, R70.reuse, R41 ;  /* 0x0000002946257220 */ /* 0x040fe20000400000 */
[C---:B------:R-:W-:Y:S01]  /*69e0*/  FMUL R40, R70.reuse, R44 ;  /* 0x0000002c46287220 */ /* 0x040fe20000400000 */
[----:B------:R-:W-:Y:S01]  /*69f0*/  F2FP.F16.E4M3.UNPACK_B R102, R147 ;  /* 0x00000093ff66723e */ /* 0x000fe200020006ff */
[C---:B------:R-:W-:Y:S01]  /*6a00*/  FMUL R41, R70.reuse, R45 ;  /* 0x0000002d46297220 */ /* 0x040fe20000400000 */
[C---:B------:R-:W-:Y:S01]  /*6a10*/  FMUL R44, R70.reuse, R48 ;  /* 0x00000030462c7220 */ /* 0x040fe20000400000 */
[----:B------:R-:W-:Y:S01]  /*6a20*/  F2FP.F16.E4M3.UNPACK_B R104, R147.H1 ;  /* 0x00000093ff68723e */ /* 0x000fe200030006ff */
[C---:B------:R-:W-:Y:S01]  /*6a30*/  FMUL R45, R70.reuse, R49 ;  /* 0x00000031462d7220 */ /* 0x040fe20000400000 */
[--C-:B------:R-:W-:Y:S02]  /*6a40*/  HADD2.F32 R101, -RZ, R102.reuse.H0_H0 ;  /* 0x20000066ff657230 */ /* 0x100fe40000004100 */
[C---:B------:R-:W-:Y:S01]  /*6a50*/  FMUL R48, R70.reuse, R52 ;  /* 0x0000003446307220 */ /* 0x040fe20000400000 */
[----:B------:R-:W-:Y:S01]  /*6a60*/  F2FP.F16.E4M3.UNPACK_B R106, R148 ;  /* 0x00000094ff6a723e */ /* 0x000fe200020006ff */
[----:B------:R-:W-:Y:S02]  /*6a70*/  HADD2.F32 R102, -RZ, R102.H1_H1 ;  /* 0x30000066ff667230 */ /* 0x000fe40000004100 */
[C---:B------:R-:W-:Y:S01]  /*6a80*/  FMUL R49, R70.reuse, R53 ;  /* 0x0000003546317220 */ /* 0x040fe20000400000 */
[C---:B------:R-:W-:Y:S01]  /*6a90*/  FMUL R52, R70.reuse, R56 ;  /* 0x0000003846347220 */ /* 0x040fe20000400000 */
[----:B------:R-:W-:Y:S01]  /*6aa0*/  F2FP.F16.E4M3.UNPACK_B R108, R148.H1 ;  /* 0x00000094ff6c723e */ /* 0x000fe200030006ff */
[--C-:B------:R-:W-:Y:S02]  /*6ab0*/  HADD2.F32 R105, -RZ, R106.reuse.H0_H0 ;  /* 0x2000006aff697230 */ /* 0x100fe40000004100 */
[C---:B------:R-:W-:Y:S01]  /*6ac0*/  FMUL R53, R70.reuse, R57 ;  /* 0x0000003946357220 */ /* 0x040fe20000400000 */
[----:B------:R-:W-:Y:S02]  /*6ad0*/  HADD2.F32 R106, -RZ, R106.H1_H1 ;  /* 0x3000006aff6a7230 */ /* 0x000fe40000004100 */
        /* <DEDUP_REMOVED lines=11> */
[C---:B------:R-:W-:Y:S01]  /*6b90*/  FFMA R3, R73.reuse, R74, R3 ;  /* 0x0000004a49037223 */ /* 0x040fe20000000003 */
[----:B------:R-:W-:Y:S01]  /*6ba0*/  F2FP.F16.E4M3.UNPACK_B R116, R150.H1 ;  /* 0x00000096ff74723e */ /* 0x000fe200030006ff */
[--C-:B------:R-:W-:Y:S02]  /*6bb0*/  HADD2.F32 R113, -RZ, R114.reuse.H0_H0 ;  /* 0x20000072ff717230 */ /* 0x100fe40000004100 */
[C---:B------:R-:W-:Y:S01]  /*6bc0*/  FFMA R7, R73.reuse, R76, R7 ;  /* 0x0000004c49077223 */ /* 0x040fe20000000007 */
[C---:B------:R-:W-:Y:S01]  /*6bd0*/  FFMA R4, R73.reuse, R77, R4 ;  /* 0x0000004d49047223 */ /* 0x040fe20000000004 */
[----:B------:R-:W-:Y:S01]  /*6be0*/  F2FP.F16.E4M3.UNPACK_B R118, R151 ;  /* 0x00000097ff76723e */ /* 0x000fe200020006ff */
[----:B------:R-:W-:Y:S01]  /*6bf0*/  FFMA R5, R73, R78, R5 ;  /* 0x0000004e49057223 */ /* 0x000fe20000000005 */
[----:B------:R-:W-:Y:S01]  /*6c00*/  HADD2.F32 R114, -RZ, R114.H1_H1 ;  /* 0x30000072ff727230 */ /* 0x000fe20000004100 */
[----:B------:R-:W-:Y:S01]  /*6c10*/  F2FP.SATFINITE.E4M3.F32.PACK_AB_MERGE_C R173, R7, R3, RZ ;  /* 0x0000000307ad723e */ /* 0x000fe200048070ff */
[C---:B------:R-:W-:Y:S01]  /*6c20*/  FMUL R6, R70.reuse, R10 ;  /* 0x0000000a46067220 */ /* 0x040fe20000400000 */
[--C-:B------:R-:W-:Y:S02]  /*6c30*/  HADD2.F32 R117, -RZ, R118.reuse.H0_H0 ;  /* 0x20000076ff757230 */ /* 0x100fe40000004100 */
[----:B------:R-:W-:Y:S01]  /*6c40*/  FMUL R11, R70, R11 ;  /* 0x0000000b460b7220 */ /* 0x000fe20000400000 */
[----:B------:R-:W-:Y:S01]  /*6c50*/  F2FP.SATFINITE.E4M3.F32.PACK_AB_MERGE_C R172, R2, R0, R173 ;  /* 0x0000000002ac723e */ /* 0x000fe200048070ad */
[C---:B------:R-:W-:Y:S01]  /*6c60*/  FFMA R6, R73.reuse, R79, R6 ;  /* 0x0000004f49067223 */ /* 0x040fe20000000006 */
[----:B------:R-:W-:Y:S02]  /*6c70*/  HADD2.F32 R118, -RZ, R118.H1_H1 ;  /* 0x30000076ff767230 */ /* 0x000fe40000004100 */
[C---:B------:R-:W-:Y:S01]  /*6c80*/  FFMA R11, R73.reuse, R80, R11 ;  /* 0x00000050490b7223 */ /* 0x040fe2000000000b */
[C---:B------:R-:W-:Y:S01]  /*6c90*/  FFMA R8, R73.reuse, R81, R8 ;  /* 0x0000005149087223 */ /* 0x040fe20000000008 */
[----:B------:R-:W-:Y:S01]  /*6ca0*/  F2FP.F16.E4M3.UNPACK_B R120, R151.H1 ;  /* 0x00000097ff78723e */ /* 0x000fe200030006ff */
[----:B------:R-:W-:Y:S01]  /*6cb0*/  FFMA R9, R73, R82, R9 ;  /* 0x0000005249097223 */ /* 0x000fe20000000009 */
[C---:B------:R-:W-:Y:S01]  /*6cc0*/  FMUL R10, R70.reuse, R14 ;  /* 0x0000000e460a7220 */ /* 0x040fe20000400000 */
[----:B------:R-:W-:Y:S01]  /*6cd0*/  F2FP.F16.E4M3.UNPACK_B R122, R152 ;  /* 0x00000098ff7a723e */ /* 0x000fe200020006ff */
[C---:B------:R-:W-:Y:S01]  /*6ce0*/  FMUL R15, R70.reuse, R15 ;  /* 0x0000000f460f7220 */ /* 0x040fe20000400000 */
[----:B------:R-:W-:Y:S01]  /*6cf0*/  HADD2.F32 R87, -RZ, R88.H0_H0 ;  /* 0x20000058ff577230 */ /* 0x000fe20000004100 */
[----:B------:R-:W-:Y:S01]  /*6d00*/  F2FP.SATFINITE.E4M3.F32.PACK_AB_MERGE_C R174, R11, R6, RZ ;  /* 0x000000060bae723e */ /* 0x000fe200048070ff */
[C---:B------:R-:W-:Y:S01]  /*6d10*/  FFMA R10, R73.reuse, R83, R10 ;  /* 0x00000053490a7223 */ /* 0x040fe2000000000a */
[C---:B------:R-:W-:Y:S01]  /*6d20*/  FFMA R15, R73.reuse, R84, R15 ;  /* 0x00000054490f7223 */ /* 0x040fe2000000000f */
[C---:B------:R-:W-:Y:S01]  /*6d30*/  FFMA R12, R73.reuse, R85, R12 ;  /* 0x00000055490c7223 */ /* 0x040fe2000000000c */
[----:B------:R-:W-:Y:S01]  /*6d40*/  F2FP.F16.E4M3.UNPACK_B R124, R152.H1 ;  /* 0x00000098ff7c723e */ /* 0x000fe200030006ff */
[----:B------:R-:W-:Y:S01]  /*6d50*/  FFMA R13, R73, R86, R13 ;  /* 0x00000056490d7223 */ /* 0x000fe2000000000d */
[----:B------:R-:W-:Y:S01]  /*6d60*/  F2FP.SATFINITE.E4M3.F32.PACK_AB_MERGE_C R173, R5, R4, R174 ;  /* 0x0000000405ad723e */ /* 0x000fe200048070ae */
[--C-:B------:R-:W-:Y:S01]  /*6d70*/  HADD2.F32 R121, -RZ, R122.reuse.H0_H0 ;  /* 0x2000007aff797230 */ /* 0x100fe20000004100 */
[----:B------:R-:W-:Y:S01]  /*6d80*/  F2FP.SATFINITE.E4M3.F32.PACK_AB_MERGE_C R174, R15, R10, RZ ;  /* 0x0000000a0fae723e */ /* 0x000fe200048070ff */
[----:B------:R-:W-:Y:S02]  /*6d90*/  HADD2.F32 R122, -RZ, R122.H1_H1 ;  /* 0x3000007aff7a7230 */ /* 0x000fe40000004100 */
[C---:B------:R-:W-:Y:S01]  /*6da0*/  FMUL R14, R70.reuse, R18 ;  /* 0x00000012460e7220 */ /* 0x040fe20000400000 */
[----:B------:R-:W-:Y:S01]  /*6db0*/  HADD2.F32 R88, -RZ, R88.H1_H1 ;  /* 0x30000058ff587230 */ /* 0x000fe20000004100 */
[----:B------:R-:W-:Y:S01]  /*6dc0*/  F2FP.SATFINITE.E4M3.F32.PACK_AB_MERGE_C R174, R9, R8, R174 ;  /* 0x0000000809ae723e */ /* 0x000fe200048070ae */
[C---:B------:R-:W-:Y:S01]  /*6dd0*/  FMUL R19, R70.reuse, R19 ;  /* 0x0000001346137220 */ /* 0x040fe20000400000 */
[--C-:B------:R-:W-:Y:S02]  /*6de0*/  HADD2.F32 R91, -RZ, R92.reuse.H0_H0 ;  /* 0x2000005cff5b7230 */ /* 0x100fe40000004100 */
[C---:B------:R-:W-:Y:S01]  /*6df0*/  FFMA R14, R73.reuse, R87, R14 ;  /* 0x00000057490e7223 */ /* 0x040fe2000000000e */
[----:B------:R-:W-:Y:S02]  /*6e00*/  HADD2.F32 R92, -RZ, R92.H1_H1 ;  /* 0x3000005cff5c7230 */ /* 0x000fe40000004100 */
[C---:B------:R-:W-:Y:S01]  /*6e10*/  FFMA R19, R73.reuse, R88, R19 ;  /* 0x0000005849137223 */ /* 0x040fe20000000013 */
[C---:B------:R-:W-:Y:S01]  /*6e20*/  FFMA R16, R73.reuse, R89, R16 ;  /* 0x0000005949107223 */ /* 0x040fe20000000010 */
        /* <DEDUP_REMOVED lines=17> */
[----:B------:R1:W-:Y:S01]  /*6f40*/  STS.128 [R137+UR44+0x4200], R172 ;  /* 0x004200ac89007988 */ /* 0x0003e20008000c2c */
[----:B------:R-:W-:Y:S01]  /*6f50*/  F2FP.SATFINITE.E4M3.F32.PACK_AB_MERGE_C R180, R17, R16, R180 ;  /* 0x0000001011b4723e */ /* 0x000fe200048070b4 */
[C---:B------:R-:W-:Y:S01]  /*6f60*/  FFMA R22, R73.reuse, R95, R22 ;  /* 0x0000005f49167223 */ /* 0x040fe20000000016 */
[C---:B------:R-:W-:Y:S01]  /*6f70*/  FMUL R27, R70.reuse, R27 ;  /* 0x0000001b461b7220 */ /* 0x040fe20000400000 */
[--C-:B------:R-:W-:Y:S02]  /*6f80*/  HADD2.F32 R99, -RZ, R100.reuse.H0_H0 ;  /* 0x20000064ff637230 */ /* 0x100fe40000004100 */
[C---:B------:R-:W-:Y:S01]  /*6f90*/  FMUL R26, R70.reuse, R30 ;  /* 0x0000001e461a7220 */ /* 0x040fe20000400000 */
[----:B------:R-:W-:Y:S02]  /*6fa0*/  HADD2.F32 R100, -RZ, R100.H1_H1 ;  /* 0x30000064ff647230 */ /* 0x000fe40000004100 */
[C---:B------:R-:W-:Y:S01]  /*6fb0*/  FFMA R27, R73.reuse, R96, R27 ;  /* 0x00000060491b7223 */ /* 0x040fe2000000001b */
[C---:B------:R-:W-:Y:S01]  /*6fc0*/  FFMA R24, R73.reuse, R97, R24 ;  /* 0x0000006149187223 */ /* 0x040fe20000000018 */
[C---:B------:R-:W-:Y:S01]  /*6fd0*/  FFMA R25, R73.reuse, R98, R25 ;  /* 0x0000006249197223 */ /* 0x040fe20000000019 */
[----:B------:R-:W-:Y:S01]  /*6fe0*/  F2FP.F16.E4M3.UNPACK_B R130, R154 ;  /* 0x0000009aff82723e */ /* 0x000fe200020006ff */
[----:B------:R-:W-:Y:S01]  /*6ff0*/  FFMA R26, R73, R99, R26 ;  /* 0x00000063491a7223 */ /* 0x000fe2000000001a */
[----:B------:R-:W-:Y:S01]  /*7000*/  F2FP.SATFINITE.E4M3.F32.PACK_AB_MERGE_C R181, R27, R22, RZ ;  /* 0x000000161bb5723e */ /* 0x000fe200048070ff */
[C---:B------:R-:W-:Y:S01]  /*7010*/  FMUL R31, R70.reuse, R31 ;  /* 0x0000001f461f7220 */ /* 0x040fe20000400000 */
[--C-:B------:R-:W-:Y:S02]  /*7020*/  HADD2.F32 R103, -RZ, R104.reuse.H0_H0 ;  /* 0x20000068ff677230 */ /* 0x100fe40000004100 */
[C---:B------:R-:W-:Y:S01]  /*7030*/  FMUL R30, R70.reuse, R34 ;  /* 0x00000022461e7220 */ /* 0x040fe20000400000 */
[----:B------:R-:W-:Y:S01]  /*7040*/  HADD2.F32 R104, -RZ, R104.H1_H1 ;  /* 0x30000068ff687230 */ /* 0x000fe20000004100 */
[----:B------:R-:W-:Y:S01]  /*7050*/  F2FP.SATFINITE.E4M3.F32.PACK_AB_MERGE_C R181, R21, R20, R181 ;  /* 0x0000001415b5723e */ /* 0x000fe200048070b5 */
[C---:B------:R-:W-:Y:S01]  /*7060*/  FFMA R31, R73.reuse, R100, R31 ;  /* 0x00000064491f7223 */ /* 0x040fe2000000001f */
[C---:B------:R-:W-:Y:S01]  /*7070*/  FFMA R28, R73.reuse, R101, R28 ;  /* 0x00000065491c7223 */ /* 0x040fe2000000001c */
[C---:B------:R-:W-:Y:S01]  /*7080*/  FFMA R29, R73.reuse, R102, R29 ;  /* 0x00000066491d7223 */ /* 0x040fe2000000001d */
[----:B------:R-:W-:Y:S01]  /*7090*/  F2FP.F16.E4M3.UNPACK_B R132, R154.H1 ;  /* 0x0000009aff84723e */ /* 0x000fe200030006ff */
[----:B------:R-:W-:Y:S01]  /*70a0*/  FFMA R30, R73, R103, R30 ;  /* 0x00000067491e7223 */ /* 0x000fe2000000001e */
[----:B------:R-:W-:Y:S01]  /*70b0*/  F2FP.SATFINITE.E4M3.F32.PACK_AB_MERGE_C R182, R31, R26, RZ ;  /* 0x0000001a1fb6723e */ /* 0x000fe200048070ff */
[----:B------:R-:W-:Y:S02]  /*70c0*/  HADD2.F32 R129, -RZ, R130.H0_H0 ;  /* 0x20000082ff817230 */ /* 0x000fe40000004100 */
[C---:B------:R-:W-:Y:S01]  /*70d0*/  FMUL R35, R70.reuse, R35 ;  /* 0x0000002346237220 */ /* 0x040fe20000400000 */
[----:B------:R-:W-:Y:S01]  /*70e0*/  HADD2.F32 R107, -RZ, R108.H0_H0 ;  /* 0x2000006cff6b7230 */ /* 0x000fe20000004100 */
[----:B------:R-:W-:Y:S01]  /*70f0*/  F2FP.SATFINITE.E4M3.F32.PACK_AB_MERGE_C R182, R25, R24, R182 ;  /* 0x0000001819b6723e */ /* 0x000fe200048070b6 */
[----:B------:R-:W-:Y:S02]  /*7100*/  HADD2.F32 R130, -RZ, R130.H1_H1 ;  /* 0x30000082ff827230 */ /* 0x000fe40000004100 */
[C---:B------:R-:W-:Y:S01]  /*7110*/  FFMA R35, R73.reuse, R104, R35 ;  /* 0x0000006849237223 */ /* 0x040fe20000000023 */
[C---:B------:R-:W-:Y:S01]  /*7120*/  FFMA R32, R73.reuse, R105, R32 ;  /* 0x0000006949207223 */ /* 0x040fe20000000020 */
[----:B------:R-:W-:Y:S01]  /*7130*/  FFMA R33, R73, R106, R33 ;  /* 0x0000006a49217223 */ /* 0x000fe20000000021 */
[----:B------:R-:W-:Y:S02]  /*7140*/  HADD2.F32 R108, -RZ, R108.H1_H1 ;  /* 0x3000006cff6c7230 */ /* 0x000fe40000004100 */
        /* <DEDUP_REMOVED lines=16> */
[----:B------:R1:W-:Y:S01]  /*7250*/  STS.128 [R179+0x4010], R180 ;  /* 0x004010b4b3007388 */ /* 0x0003e20000000c00 */
[----:B------:R-:W-:Y:S01]  /*7260*/  F2FP.SATFINITE.E4M3.F32.PACK_AB_MERGE_C R188, R33, R32, R188 ;  /* 0x0000002021bc723e */ /* 0x000fe200048070bc */
[C---:B------:R-:W-:Y:S01]  /*7270*/  FFMA R38, R73.reuse, R111, R38 ;  /* 0x0000006f49267223 */ /* 0x040fe20000000026 */
[C---:B------:R-:W-:Y:S01]  /*7280*/  FMUL R43, R70.reuse, R43 ;  /* 0x0000002b462b7220 */ /* 0x040fe20000400000 */
[--C-:B------:R-:W-:Y:S02]  /*7290*/  HADD2.F32 R115, -RZ, R116.reuse.H0_H0 ;  /* 0x20000074ff737230 */ /* 0x100fe40000004100 */
[----:B------:R-:W-:Y:S01]  /*72a0*/  FMUL R42, R70, R46 ;  /* 0x0000002e462a7220 */ /* 0x000fe20000400000 */
[----:B------:R-:W-:Y:S02]  /*72b0*/  HADD2.F32 R116, -RZ, R116.H1_H1 ;  /* 0x30000074ff747230 */ /* 0x000fe40000004100 */
[C---:B------:R-:W-:Y:S01]  /*72c0*/  FFMA R43, R73.reuse, R112, R43 ;  /* 0x00000070492b7223 */ /* 0x040fe2000000002b */
[C---:B------:R-:W-:Y:S01]  /*72d0*/  FFMA R40, R73.reuse, R113, R40 ;  /* 0x0000007149287223 */ /* 0x040fe20000000028 */
[C---:B------:R-:W-:Y:S01]  /*72e0*/  FFMA R41, R73.reuse, R114, R41 ;  /* 0x0000007249297223 */ /* 0x040fe20000000029 */
[----:B------:R-:W-:Y:S01]  /*72f0*/  ISETP.NE.AND P0, PT, R178, RZ, PT ;  /* 0x000000ffb200720c */ /* 0x000fe20003f05270 */
        /* <DEDUP_REMOVED lines=10> */
[C---:B------:R-:W-:Y:S01]  /*73a0*/  FMUL R51, R70.reuse, R51 ;  /* 0x0000003346337220 */ /* 0x040fe20000400000 */
[--C-:B------:R-:W-:Y:S02]  /*73b0*/  HADD2.F32 R123, -RZ, R124.reuse.H0_H0 ;  /* 0x2000007cff7b7230 */ /* 0x100fe40000004100 */
[C---:B------:R-:W-:Y:S01]  /*73c0*/  FFMA R46, R73.reuse, R119, R46 ;  /* 0x00000077492e7223 */ /* 0x040fe2000000002e */
[----:B------:R-:W-:Y:S02]  /*73d0*/  HADD2.F32 R124, -RZ, R124.H1_H1 ;  /* 0x3000007cff7c7230 */ /* 0x000fe40000004100 */
[C---:B------:R-:W-:Y:S01]  /*73e0*/  FMUL R50, R70.reuse, R54 ;  /* 0x0000003646327220 */ /* 0x040fe20000400000 */
[C---:B------:R-:W-:Y:S01]  /*73f0*/  FFMA R51, R73.reuse, R120, R51 ;  /* 0x0000007849337223 */ /* 0x040fe20000000033 */
[C---:B------:R-:W-:Y:S01]  /*7400*/  FMUL R55, R70.reuse, R55 ;  /* 0x0000003746377220 */ /* 0x040fe20000400000 */
[C---:B------:R-:W-:Y:S01]  /*7410*/  FFMA R48, R73.reuse, R121, R48 ;  /* 0x0000007949307223 */ /* 0x040fe20000000030 */
[C---:B------:R-:W-:Y:S01]  /*7420*/  FFMA R49, R73.reuse, R122, R49 ;  /* 0x0000007a49317223 */ /* 0x040fe20000000031 */
        /* <DEDUP_REMOVED lines=20> */
[----:B------:R-:W-:Y:S01]  /*7570*/  FFMA R63, R73, R132, R63 ;  /* 0x00000084493f7223 */ /* 0x000fe2000000003f */
[----:B------:R-:W-:Y:S01]  /*7580*/  FMUL R67, R70, R67 ;  /* 0x0000004346437220 */ /* 0x000fe20000400000 */
[----:B------:R-:W-:Y:S01]  /*7590*/  F2FP.SATFINITE.E4M3.F32.PACK_AB_MERGE_C R190, R47, R42, RZ ;  /* 0x0000002a2fbe723e */ /* 0x000fe200048070ff */
[----:B------:R-:W-:Y:S01]  /*75a0*/  FFMA R60, R73, R133, R60 ;  /* 0x00000085493c7223 */ /* 0x000fe2000000003c */
[----:B------:R-:W-:Y:S01]  /*75b0*/  F2FP.SATFINITE.E4M3.F32.PACK_AB_MERGE_C R191, R51, R46, RZ ;  /* 0x0000002e33bf723e */ /* 0x000fe200048070ff */
[C---:B------:R-:W-:Y:S01]  /*75c0*/  FFMA R61, R73.reuse, R134, R61 ;  /* 0x00000086493d7223 */ /* 0x040fe2000000003d */
[C---:B------:R-:W-:Y:S01]  /*75d0*/  FFMA R62, R73.reuse, R135, R62 ;  /* 0x00000087493e7223 */ /* 0x040fe2000000003e */
[----:B------:R-:W-:Y:S01]  /*75e0*/  FFMA R67, R73, R136, R67 ;  /* 0x0000008849437223 */ /* 0x000fe20000000043 */
[----:B------:R-:W-:Y:S02]  /*75f0*/  F2FP.SATFINITE.E4M3.F32.PACK_AB_MERGE_C R190, R41, R40, R190 ;  /* 0x0000002829be723e */ /* 0x000fe400048070be */
[----:B------:R-:W-:Y:S02]  /*7600*/  F2FP.SATFINITE.E4M3.F32.PACK_AB_MERGE_C R191, R45, R44, R191 ;  /* 0x0000002c2dbf723e */ /* 0x000fe400048070bf */
[----:B------:R-:W-:Y:S02]  /*7610*/  F2FP.SATFINITE.E4M3.F32.PACK_AB_MERGE_C R196, R55, R50, RZ ;  /* 0x0000003237c4723e */ /* 0x000fe400048070ff */
[----:B------:R-:W-:Y:S01]  /*7620*/  F2FP.SATFINITE.E4M3.F32.PACK_AB_MERGE_C R197, R59, R54, RZ ;  /* 0x000000363bc5723e */ /* 0x000fe200048070ff */
[----:B------:R1:W-:Y:S01]  /*7630*/  STS.128 [R185+0x4020], R188 ;  /* 0x004020bcb9007388 */ /* 0x0003e20000000c00 */
[----:B------:R-:W-:Y:S02]  /*7640*/  F2FP.SATFINITE.E4M3.F32.PACK_AB_MERGE_C R198, R63, R58, RZ ;  /* 0x0000003a3fc6723e */ /* 0x000fe400048070ff */
[----:B------:R-:W-:Y:S02]  /*7650*/  F2FP.SATFINITE.E4M3.F32.PACK_AB_MERGE_C R199, R67, R62, RZ ;  /* 0x0000003e43c7723e */ /* 0x000fe400048070ff */
[----:B------:R-:W-:Y:S02]  /*7660*/  F2FP.SATFINITE.E4M3.F32.PACK_AB_MERGE_C R196, R49, R48, R196 ;  /* 0x0000003031c4723e */ /* 0x000fe400048070c4 */
[----:B------:R-:W-:Y:S02]  /*7670*/  F2FP.SATFINITE.E4M3.F32.PACK_AB_MERGE_C R197, R53, R52, R197 ;  /* 0x0000003435c5723e */ /* 0x000fe400048070c5 */
[----:B------:R-:W-:Y:S02]  /*7680*/  F2FP.SATFINITE.E4M3.F32.PACK_AB_MERGE_C R198, R57, R56, R198 ;  /* 0x0000003839c6723e */ /* 0x000fe400048070c6 */
[----:B------:R-:W-:Y:S02]  /*7690*/  F2FP.SATFINITE.E4M3.F32.PACK_AB_MERGE_C R199, R61, R60, R199 ;  /* 0x0000003c3dc7723e */ /* 0x000fe400048070c7 */
[----:B------:R-:W-:Y:S02]  /*76a0*/  LEA R193, R166, UR44, 0x3 ;  /* 0x0000002ca6c17c11 */ /* 0x000fe4000f8e18ff */
[----:B------:R-:W-:Y:S01]  /*76b0*/  @P6 SHF.L.U32 R204, R165, 0x1f, RZ ;  /* 0x0000001fa5cc6819 */ /* 0x000fe200000006ff */
[----:B------:R1:W-:Y:S01]  /*76c0*/  STS.128 [R184+0x4010], R196 ;  /* 0x004010c4b8007388 */ /* 0x0003e20000000c00 */
[----:B------:R-:W-:Y:S01]  /*76d0*/  @!PT LDS RZ, [RZ] ;  /* 0x00000000fffff984 */ /* 0x000fe20000000800 */
[----:B------:R-:W-:Y:S01]  /*76e0*/  @!PT LDS RZ, [RZ] ;  /* 0x00000000fffff984 */ /* 0x000fe20000000800 */
[----:B------:R-:W-:Y:S01]  /*76f0*/  @!PT LDS RZ, [RZ] ;  /* 0x00000000fffff984 */ /* 0x000fe20000000800 */
[----:B------:R-:W-:Y:S01]  /*7700*/  @!PT LDS RZ, [RZ] ;  /* 0x00000000fffff984 */ /* 0x000fe20000000800 */
[----:B------:R2:W-:Y:S07]  /*7710*/  MEMBAR.ALL.CTA ;  /* 0x0000000000007992 */ /* 0x0005ee0000008000 */
[----:B--2---:R-:W2:Y:S02]  /*7720*/  FENCE.VIEW.ASYNC.S ;  /* 0x00000000000073c6 */ /* 0x004ea40000000000 */
[----:B--2---:R-:W-:Y:S06]  /*7730*/  BAR.SYNC.DEFER_BLOCKING 0x1, 0x80 ;  /* 0x0042000000007b1d */ /* 0x004fec0000010000 */
[----:B------:R-:W-:Y:S05]  /*7740*/  @P0 BRA `(.L_x_112) ;  /* 0x0000000000280947 */ /* 0x000fea0003800000 */
[----:B------:R-:W2:Y:S01]  /*7750*/  LDCU.64 UR6, c[0x0][0x348] ;  /* 0x00006900ff0677ac */ /* 0x000ea20008000a00 */
[----:B------:R-:W-:Y:S01]  /*7760*/  UIADD3 UR4, UPT, UPT, UR44, 0x4200, URZ ;  /* 0x000042002c047890 */ /* 0x000fe2000fffe0ff */
[----:B------:R-:W-:Y:S05]  /*7770*/  UMOV UR51, UR36 ;  /* 0x0000002400337c82 */ /* 0x000fea0008000000 */
[----:B------:R-:W-:Y:S04]  /*7780*/  MOV R177, UR4 ;  /* 0x0000000400b17c02 */ /* 0x000fe80008000f00 */
[----:B------:R-:W-:Y:S01]  /*7790*/  R2UR UR48, R177 ;  /* 0x00000000b13072ca */ /* 0x000fe200000e0000 */
[----:B--2---:R-:W-:Y:S04]  /*77a0*/  UIADD3 UR4, UP0, UPT, UR6, 0x680, URZ ;  /* 0x0000068006047890 */ /* 0x004fe8000ff1e0ff */
[----:B------:R-:W-:Y:S09]  /*77b0*/  UIADD3.X UR5, UPT, UPT, URZ, UR7, URZ, UP0, !UPT ;  /* 0x00000007ff057290 */ /* 0x000ff200087fe4ff */
[----:B------:R2:W-:Y:S01]  /*77c0*/  UTMASTG.3D [UR48], [UR4] ;  /* 0x00000030040073b5 */ /* 0x0005e20008010000 */
[----:B------:R0:W-:Y:S01]  /*77d0*/  UTMACMDFLUSH ;  /* 0x00000000000079b7 */ /* 0x0001e20000000000 */
[----:B--2---:R-:W-:Y:S04]  /*77e0*/  DEPBAR.LE SB0, 0x1 ;  /* 0x000080400000791a */ /* 0x004fe80000000000 */
.L_x_112:
[----:B------:R-:W-:Y:S05]  /*77f0*/  BSYNC.RECONVERGENT B0 ;  /* 0x0000000000007941 */ /* 0x000fea0003800200 */
.L_x_111:
[----:B------:R-:W-:Y:S06]  /*7800*/  BAR.SYNC.DEFER_BLOCKING 0x1, 0x80 ;  /* 0x0042000000007b1d */ /* 0x000fec0000010000 */
[----:B------:R-:W2:Y:S01]  /*7810*/  @P6 SYNCS.PHASECHK.TRANS64.TRYWAIT P0, [R193+URZ+0xc0], R204 ;  /* 0x0000c0ccc10065a7 */ /* 0x000ea200080011ff */
[----:B------:R-:W-:Y:S01]  /*7820*/  BSSY B1, `(.L_x_113) ;  /* 0x0000023000017945 */ /* 0x000fe20003800000 */
[----:B--2---:R-:W-:Y:S03]  /*7830*/  @P6 SEL R187, RZ, 0x1, !P0 ;  /* 0x00000001ffbb6807 */ /* 0x004fe60004000000 */
[----:B------:R-:W-:Y:S05]  /*7840*/  @!P6 BRA `(.L_x_114) ;  /* 0x000000000080e947 */ /* 0x000fea0003800000 */
[----:B------:R-:W-:Y:S01]  /*7850*/  ISETP.NE.AND P1, PT, R192, RZ, PT ;  /* 0x000000ffc000720c */ /* 0x000fe20003f25270 */
[----:B------:R-:W-:Y:S01]  /*7860*/  BSSY B0, `(.L_x_115) ;  /* 0x000000a000007945 */ /* 0x000fe20003800000 */
[----:B------:R-:W-:Y:S11]  /*7870*/  ISETP.NE.AND P0, PT, R187, RZ, PT ;  /* 0x000000ffbb00720c */ /* 0x000ff60003f05270 */
[----:B------:R-:W-:Y:S04]  /*7880*/  @P1 IMAD R3, R166, 0x2000, R171 ;  /* 0x00002000a6031824 */ /* 0x000fe800078e02ab */
[C---:B------:R-:W-:Y:S01]  /*7890*/  @P1 IMAD.IADD R5, R3.reuse, 0x1, R194 ;  /* 0x0000000103051824 */ /* 0x040fe200078e02c2 */
[----:B------:R-:W-:Y:S03]  /*78a0*/  @P1 IADD3 R202, PT, PT, R3, R202, RZ ;  /* 0x000000ca03ca1210 */ /* 0x000fe60007ffe0ff */
[----:B------:R-:W-:Y:S01]  /*78b0*/  @P1 IMAD.IADD R200, R200, 0x1, R5 ;  /* 0x00000001c8c81824 */ /* 0x000fe200078e0205 */
[----:B------:R-:W-:Y:S06]  /*78c0*/  @P0 BRA `(.L_x_116) ;  /* 0x00000000000c0947 */ /* 0x000fec0003800000 */
[----:B------:R-:W-:Y:S04]  /*78d0*/  SHF.L.U32 R0, R165, 0x1f, RZ ;  /* 0x0000001fa5007819 */ /* 0x000fe800000006ff */
[----:B------:R-:W2:Y:S02]  /*78e0*/  SYNCS.PHASECHK.TRANS64.TRYWAIT P0, [R193+URZ+0xc0], R0 ;  /* 0x0000c000c10075a7 */ /* 0x000ea400080011ff */
[----:B--2---:R-:W-:Y:S05]  /*78f0*/  @!P0 BRA `(.L_x_117) ;  /* 0x0000002000808947 */ /* 0x004fea0003800000 */
.L_x_116:
[----:B------:R-:W-:Y:S05]  /*7900*/  BSYNC B0 ;  /* 0x0000000000007941 */ /* 0x000fea0003800000 */
.L_x_115:
[----:B------:R-:W-:Y:S01]  /*7910*/  ISETP.NE.AND P0, PT, R192, RZ, PT ;  /* 0x000000ffc000720c */ /* 0x000fe20003f05270 */
[----:B--2---:R-:W-:Y:S02]  /*7920*/  VIADD R193, R193, 0xd0 ;  /* 0x000000d0c1c17836 */ /* 0x004fe40000000000 */
[----:B------:R-:W-:Y:S02]  /*7930*/  IMAD.U32 R0, RZ, RZ, UR45 ;  /* 0x0000002dff007e24 */ /* 0x000fe4000f8e00ff */
[----:B------:R-:W-:Y:S03]  /*7940*/  VIADD R166, R166, 0x1 ;  /* 0x00000001a6a67836 */ /* 0x000fe60000000000 */
[----:B------:R-:W-:Y:S05]  /*7950*/  PRMT R0, R0, 0x654, R193 ;  /* 0x0000065400007816 */ /* 0x000fea00000000c1 */
[----:B------:R2:W3:Y:S04]  /*7960*/  @P0 LDS.128 R140, [R3] ;  /* 0x00000000038c0984 */ /* 0x0004e80000000c00 */
[----:B------:R2:W4:Y:S04]  /*7970*/  @P0 LDS.128 R144, [R5+0x10] ;  /* 0x0000100005900984 */ /* 0x0005280000000c00 */
        /* <DEDUP_REMOVED lines=12> */
[----:B--234-:R-:W-:Y:S02]  /*7a40*/  LOP3.LUT R165, R165, R0, RZ, 0x3c, !PT ;  /* 0x00000000a5a57212 */ /* 0x01cfe400078e3cff */
.L_x_114:
[----:B------:R-:W-:Y:S05]  /*7a50*/  BSYNC B1 ;  /* 0x0000000000017941 */ /* 0x000fea0003800000 */
.L_x_113:
[----:B------:R-:W-:Y:S05]  /*7a60*/  VIADD R0, R71, 0x40 ;  /* 0x0000004047007836 */ /* 0x000fea0000000000 */
[----:B------:R-:W-:Y:S04]  /*7a70*/  SHF.R.U32.HI R0, RZ, 0x15, R0 ;  /* 0x00000015ff007819 */ /* 0x000fe80000011600 */
[----:B------:R-:W-:Y:S11]  /*7a80*/  LOP3.LUT P0, RZ, R0, 0x3, R159, 0x48, !PT ;  /* 0x0000000300ff7812 */ /* 0x000ff6000780489f */
[----:B------:R-:W-:Y:S02]  /*7a90*/  @!UPT UIADD3 URZ, UPT, UPT, URZ, URZ, URZ ;  /* 0x000000fffffff290 */ /* 0x000fe4000fffe0ff */
        /* <DEDUP_REMOVED lines=8> */
[----:B------:R-:W5:Y:S01]  /*7b20*/  LDCU.64 UR4, c[0x4][0x10] ;  /* 0x01000200ff0477ac */ /* 0x000f620008000a00 */
[----:B--2---:R-:W-:Y:S01]  /*7b30*/  MOV R5, UR9 ;  /* 0x0000000900057c02 */ /* 0x004fe20008000f00 */
[----:B------:R-:W-:Y:S01]  /*7b40*/  IMAD.U32 R4, RZ, RZ, UR8 ;  /* 0x00000008ff047e24 */ /* 0x000fe2000f8e00ff */
[----:B---3--:R-:W-:Y:S01]  /*7b50*/  MOV R7, UR7 ;  /* 0x0000000700077c02 */ /* 0x008fe20008000f00 */
[----:B------:R-:W-:Y:S01]  /*7b60*/  IMAD.U32 R6, RZ, RZ, UR6 ;  /* 0x00000006ff067e24 */ /* 0x000fe2000f8e00ff */
[----:B-----5:R-:W-:Y:S01]  /*7b70*/  MOV R11, UR5 ;  /* 0x00000005000b7c02 */ /* 0x020fe20008000f00 */
[----:B------:R-:W-:Y:S02]  /*7b80*/  IMAD.U32 R10, RZ, RZ, UR4 ;  /* 0x00000004ff0a7e24 */ /* 0x000fe4000f8e00ff */
[----:B------:R-:W-:Y:S07]  /*7b90*/  LEPC R20, `(.L_x_118) ;  /* 0x000000001014794e */ /* 0x000fee0000000000 */
[----:B-1--4-:R-:W-:Y:S05]  /*7ba0*/  CALL.ABS.NOINC R2 ;  /* 0x0000000002007343 */ /* 0x012fea0003c00000 */
.L_x_118:
[----:B------:R-:W-:Y:S01]  /*7bb0*/  ISETP.NE.AND P0, PT, R178, RZ, PT ;  /* 0x000000ffb200720c */ /* 0x000fe20003f05270 */
[----:B------:R-:W-:Y:S05]  /*7bc0*/  WARPSYNC.ALL ;  /* 0x0000000000007948 */ /* 0x000fea0003800000 */
[----:B------:R-:W-:Y:S01]  /*7bd0*/  R2UR UR4, R71 ;  /* 0x00000000470472ca */ /* 0x000fe200000e0000 */
[----:B------:R-:W-:Y:S01]  /*7be0*/  BSSY.RECONVERGENT B0, `(.L_x_119) ;  /* 0x000011e000007945 */ /* 0x000fe20003800200 */
[----:B------:R-:W-:Y:S02]  /*7bf0*/  F2FP.F16.E4M3.UNPACK_B R11, R141 ;  /* 0x0000008dff0b723e */ /* 0x000fe400020006ff */
[----:B------:R-:W-:Y:S02]  /*7c00*/  F2FP.F16.E4M3.UNPACK_B R10, R142 ;  /* 0x0000008eff0a723e */ /* 0x000fe400020006ff */
[----:B------:R-:W-:Y:S01]  /*7c10*/  F2FP.F16.E4M3.UNPACK_B R9, R143 ;  /* 0x0000008fff09723e */ /* 0x000fe200020006ff */
[--C-:B------:R-:W-:Y:S01]  /*7c20*/  HADD2.F32 R74, -RZ, R11.reuse.H0_H0 ;  /* 0x2000000bff4a7230 */ /* 0x100fe20000004100 */
[----:B------:R-:W-:Y:S01]  /*7c30*/  F2FP.F16.E4M3.UNPACK_B R8, R144 ;  /* 0x00000090ff08723e */ /* 0x000fe200020006ff */
[----:B------:R-:W-:Y:S01]  /*7c40*/  HADD2.F32 R76, -RZ, R11.H1_H1 ;  /* 0x3000000bff4c7230 */ /* 0x000fe20000004100 */
[----:B------:R-:W-:Y:S01]  /*7c50*/  F2FP.F16.E4M3.UNPACK_B R7, R145 ;  /* 0x00000091ff07723e */ /* 0x000fe200020006ff */
[--C-:B------:R-:W-:Y:S01]  /*7c60*/  HADD2.F32 R77, -RZ, R10.reuse.H0_H0 ;  /* 0x2000000aff4d7230 */ /* 0x100fe20000004100 */
[----:B------:R-:W-:Y:S01]  /*7c70*/  F2FP.F16.E4M3.UNPACK_B R6, R146 ;  /* 0x00000092ff06723e */ /* 0x000fe200020006ff */
[----:B------:R-:W-:Y:S01]  /*7c80*/  HADD2.F32 R80, -RZ, R10.H1_H1 ;  /* 0x3000000aff507230 */ /* 0x000fe20000004100 */
[----:B------:R-:W-:Y:S01]  /*7c90*/  F2FP.F16.E4M3.UNPACK_B R5, R147 ;  /* 0x00000093ff05723e */ /* 0x000fe200020006ff */
[--C-:B------:R-:W-:Y:S01]  /*7ca0*/  HADD2.F32 R81, -RZ, R9.reuse.H0_H0 ;  /* 0x20000009ff517230 */ /* 0x100fe20000004100 */
[----:B-1----:R-:W-:Y:S01]  /*7cb0*/  F2FP.F16.E4M3.UNPACK_B R4, R148 ;  /* 0x00000094ff04723e */ /* 0x002fe200020006ff */
[----:B------:R-:W-:Y:S01]  /*7cc0*/  HADD2.F32 R84, -RZ, R9.H1_H1 ;  /* 0x30000009ff547230 */ /* 0x000fe20000004100 */
[-C--:B------:R-:W-:Y:S01]  /*7cd0*/  F2FP.F16.E4M3.UNPACK_B R2, R140.reuse ;  /* 0x0000008cff02723e */ /* 0x080fe200020006ff */
[--C-:B------:R-:W-:Y:S01]  /*7ce0*/  HADD2.F32 R85, -RZ, R8.reuse.H0_H0 ;  /* 0x20000008ff557230 */ /* 0x100fe20000004100 */
[----:B------:R-:W-:Y:S01]  /*7cf0*/  F2FP.F16.E4M3.UNPACK_B R140, R140.H1 ;  /* 0x0000008cff8c723e */ /* 0x000fe200030006ff */
[----:B------:R-:W-:Y:S01]  /*7d00*/  HADD2.F32 R87, -RZ, R8.H1_H1 ;  /* 0x30000008ff577230 */ /* 0x000fe20000004100 */
[----:B------:R-:W-:Y:S01]  /*7d10*/  F2FP.F16.E4M3.UNPACK_B R141, R141.H1 ;  /* 0x0000008dff8d723e */ /* 0x000fe200030006ff */
[--C-:B------:R-:W-:Y:S01]  /*7d20*/  HADD2.F32 R90, -RZ, R7.reuse.H0_H0 ;  /* 0x20000007ff5a7230 */ /* 0x100fe20000004100 */
[----:B------:R-:W-:Y:S01]  /*7d30*/  F2FP.F16.E4M3.UNPACK_B R142, R142.H1 ;  /* 0x0000008eff8e723e */ /* 0x000fe200030006ff */
[----:B------:R-:W-:Y:S01]  /*7d40*/  HADD2.F32 R91, -RZ, R7.H1_H1 ;  /* 0x30000007ff5b7230 */ /* 0x000fe20000004100 */
[----:B------:R-:W-:Y:S01]  /*7d50*/  F2FP.F16.E4M3.UNPACK_B R143, R143.H1 ;  /* 0x0000008fff8f723e */ /* 0x000fe200030006ff */
[--C-:B------:R-:W-:Y:S01]  /*7d60*/  HADD2.F32 R94, -RZ, R6.reuse.H0_H0 ;  /* 0x20000006ff5e7230 */ /* 0x100fe20000004100 */
[----:B------:R-:W-:Y:S01]  /*7d70*/  R2UR UR5, R186 ;  /* 0x00000000ba0572ca */ /* 0x000fe200000e0000 */
[----:B------:R-:W-:Y:S01]  /*7d80*/  HADD2.F32 R95, -RZ, R6.H1_H1 ;  /* 0x30000006ff5f7230 */ /* 0x000fe20000004100 */
        /* <DEDUP_REMOVED lines=9> */
[----:B------:R-:W1:Y:S01]  /*7e20*/  LDTM.x64 R4, tmem[UR4+0x40] ;  /* 0x00004004000479ee */ /* 0x000e620008340000 */
[--C-:B------:R-:W-:Y:S01]  /*7e30*/  HADD2.F32 R0, -RZ, R2.reuse.H0_H0 ;  /* 0x20000002ff007230 */ /* 0x100fe20000004100 */
[----:B------:R-:W-:Y:S01]  /*7e40*/  NOP ;  /* 0x0000000000007918 */ /* 0x000fe20000000000 */
[----:B------:R-:W-:Y:S01]  /*7e50*/  UIADD3 UR4, UPT, UPT, UR5, 0x130, URZ ;  /* 0x0000013005047890 */ /* 0x000fe2000fffe0ff */
[----:B------:R-:W-:Y:S01]  /*7e60*/  HADD2.F32 R2, -RZ, R2.H1_H1 ;  /* 0x30000002ff027230 */ /* 0x000fe20000004100 */
[----:B------:R-:W-:Y:S01]  /*7e70*/  F2FP.F16.E4M3.UNPACK_B R127, R154 ;  /* 0x0000009aff7f723e */ /* 0x000fe200020006ff */
[----:B------:R-:W-:Y:S01]  /*7e80*/  HADD2.F32 R78, -RZ, R141.H1_H1 ;  /* 0x3000008dff4e7230 */ /* 0x000fe20000004100 */
[----:B------:R-:W-:Y:S01]  /*7e90*/  UPRMT UR4, UR45, 0x654, UR4 ;  /* 0x000006542d047896 */ /* 0x000fe20008000004 */
[--C-:B------:R-:W-:Y:S01]  /*7ea0*/  HADD2.F32 R106, -RZ, R107.reuse.H0_H0 ;  /* 0x2000006bff6a7230 */ /* 0x100fe20000004100 */
[----:B------:R-:W-:Y:S01]  /*7eb0*/  F2FP.F16.E4M3.UNPACK_B R130, R155 ;  /* 0x0000009bff82723e */ /* 0x000fe200020006ff */
[----:B------:R-:W-:Y:S01]  /*7ec0*/  HADD2.F32 R107, -RZ, R107.H1_H1 ;  /* 0x3000006bff6b7230 */ /* 0x000fe20000004100 */
[----:B------:R-:W-:Y:S01]  /*7ed0*/  F2FP.F16.E4M3.UNPACK_B R144, R144.H1 ;  /* 0x00000090ff90723e */ /* 0x000fe200030006ff */
[--C-:B------:R-:W-:Y:S01]  /*7ee0*/  HADD2.F32 R110, -RZ, R111.reuse.H0_H0 ;  /* 0x2000006fff6e7230 */ /* 0x100fe20000004100 */
[----:B------:R-:W-:Y:S01]  /*7ef0*/  F2FP.F16.E4M3.UNPACK_B R145, R145.H1 ;  /* 0x00000091ff91723e */ /* 0x000fe200030006ff */
[----:B------:R-:W-:Y:S01]  /*7f00*/  HADD2.F32 R111, -RZ, R111.H1_H1 ;  /* 0x3000006fff6f7230 */ /* 0x000fe20000004100 */
[----:B------:R-:W-:Y:S01]  /*7f10*/  F2FP.F16.E4M3.UNPACK_B R146, R146.H1 ;  /* 0x00000092ff92723e */ /* 0x000fe200030006ff */
[----:B-1----:R-:W-:Y:S01]  /*7f20*/  SYNCS.ARRIVE.TRANS64.RED.A1T0 RZ, [UR4], RZ ;  /* 0x000000ffffff79a7 */ /* 0x002fe20008100404 */
[--C-:B------:R-:W-:Y:S01]  /*7f30*/  HADD2.F32 R114, -RZ, R115.reuse.H0_H0 ;  /* 0x20000073ff727230 */ /* 0x100fe20000004100 */
[----:B------:R-:W-:Y:S01]  /*7f40*/  F2FP.F16.E4M3.UNPACK_B R147, R147.H1 ;  /* 0x00000093ff93723e */ /* 0x000fe200030006ff */
[----:B------:R-:W-:Y:S01]  /*7f50*/  HADD2.F32 R115, -RZ, R115.H1_H1 ;  /* 0x30000073ff737230 */ /* 0x000fe20000004100 */
[----:B------:R-:W-:Y:S01]  /*7f60*/  F2FP.F16.E4M3.UNPACK_B R148, R148.H1 ;  /* 0x00000094ff94723e */ /* 0x000fe200030006ff */
[--C-:B------:R-:W-:Y:S01]  /*7f70*/  HADD2.F32 R118, -RZ, R119.reuse.H0_H0 ;  /* 0x20000077ff767230 */ /* 0x100fe20000004100 */
[----:B------:R-:W-:Y:S01]  /*7f80*/  F2FP.F16.E4M3.UNPACK_B R149, R149.H1 ;  /* 0x00000095ff95723e */ /* 0x000fe200030006ff */
[----:B------:R-:W-:Y:S02]  /*7f90*/  HADD2.F32 R119, -RZ, R119.H1_H1 ;  /* 0x30000077ff777230 */ /* 0x000fe40000004100 */
[C---:B------:R-:W-:Y:S01]  /*7fa0*/  FMUL R4, R70.reuse, R4 ;  /* 0x0000000446047220 */ /* 0x040fe20000400000 */
[C---:B------:R-:W-:Y:S01]  /*7fb0*/  FMUL R5, R70.reuse, R5 ;  /* 0x0000000546057220 */ /* 0x040fe20000400000 */
[--C-:B------:R-:W-:Y:S02]  /*7fc0*/  HADD2.F32 R3, -RZ, R140.reuse.H0_H0 ;  /* 0x2000008cff037230 */ /* 0x100fe40000004100 */
        /* <DEDUP_REMOVED lines=9> */
[C---:B------:R-:W-:Y:S01]  /*8060*/  FMUL R2, R70.reuse, R21 ;  /* 0x0000001546027220 */ /* 0x040fe20000400000 */
[C---:B------:R-:W-:Y:S01]  /*8070*/  FMUL R21, R70.reuse, R28 ;  /* 0x0000001c46157220 */ /* 0x040fe20000400000 */
[----:B------:R-:W-:Y:S02]  /*8080*/  HADD2.F32 R122, -RZ, R123.H0_H0 ;  /* 0x2000007bff7a7230 */ /* 0x000fe40000004100 */
[C---:B------:R-:W-:Y:S01]  /*8090*/  FMUL R6, R70.reuse, R6 ;  /* 0x0000000646067220 */ /* 0x040fe20000400000 */
[----:B------:R-:W-:Y:S02]  /*80a0*/  HADD2.F32 R72, -RZ, R140.H1_H1 ;  /* 0x3000008cff487230 */ /* 0x000fe40000004100 */
[C---:B------:R-:W-:Y:S01]  /*80b0*/  FMUL R7, R70.reuse, R7 ;  /* 0x0000000746077220 */ /* 0x040fe20000400000 */
[----:B------:R-:W-:Y:S02]  /*80c0*/  HADD2.F32 R75, -RZ, R141.H0_H0 ;  /* 0x2000008dff4b7230 */ /* 0x000fe40000004100 */
[C---:B------:R-:W-:Y:S01]  /*80d0*/  FFMA R6, R73.reuse, R3, R6 ;  /* 0x0000000349067223 */ /* 0x040fe20000000006 */
[----:B------:R-:W-:Y:S02]  /*80e0*/  HADD2.F32 R123, -RZ, R123.H1_H1 ;  /* 0x3000007bff7b7230 */ /* 0x000fe40000004100 */
[C---:B------:R-:W-:Y:S01]  /*80f0*/  FFMA R7, R73.reuse, R72, R7 ;  /* 0x0000004849077223 */ /* 0x040fe20000000007 */
[C---:B------:R-:W-:Y:S01]  /*8100*/  FFMA R8, R73.reuse, R74, R8 ;  /* 0x0000004a49087223 */ /* 0x040fe20000000008 */
[----:B------:R-:W-:Y:S01]  /*8110*/  FFMA R9, R73, R76, R9 ;  /* 0x0000004c49097223 */ /* 0x000fe20000000009 */
[--C-:B------:R-:W-:Y:S02]  /*8120*/  HADD2.F32 R126, -RZ, R127.reuse.H0_H0 ;  /* 0x2000007fff7e7230 */ /* 0x100fe40000004100 */
[C---:B------:R-:W-:Y:S01]  /*8130*/  FMUL R10, R70.reuse, R10 ;  /* 0x0000000a460a7220 */ /* 0x040fe20000400000 */
[----:B------:R-:W-:Y:S01]  /*8140*/  F2FP.SATFINITE.E4M3.F32.PACK_AB_MERGE_C R76, R7, R6, RZ ;  /* 0x00000006074c723e */ /* 0x000fe200048070ff */
[C---:B------:R-:W-:Y:S01]  /*8150*/  FMUL R7, R70.reuse, R24 ;  /* 0x0000001846077220 */ /* 0x040fe20000400000 */
[----:B------:R-:W-:Y:S02]  /*8160*/  HADD2.F32 R127, -RZ, R127.H1_H1 ;  /* 0x3000007fff7f7230 */ /* 0x000fe40000004100 */
[C---:B------:R-:W-:Y:S01]  /*8170*/  FFMA R10, R73.reuse, R75, R10 ;  /* 0x0000004b490a7223 */ /* 0x040fe2000000000a */
[----:B------:R-:W-:Y:S02]  /*8180*/  HADD2.F32 R72, -RZ, R130.H0_H0 ;  /* 0x20000082ff487230 */ /* 0x000fe40000004100 */
[C---:B------:R-:W-:Y:S01]  /*8190*/  FMUL R11, R70.reuse, R11 ;  /* 0x0000000b460b7220 */ /* 0x040fe20000400000 */
[--C-:B------:R-:W-:Y:S02]  /*81a0*/  HADD2.F32 R79, -RZ, R142.reuse.H0_H0 ;  /* 0x2000008eff4f7230 */ /* 0x100fe40000004100 */
[C---:B------:R-:W-:Y:S01]  /*81b0*/  FMUL R14, R70.reuse, R14 ;  /* 0x0000000e460e7220 */ /* 0x040fe20000400000 */
[----:B------:R-:W-:Y:S02]  /*81c0*/  HADD2.F32 R82, -RZ, R142.H1_H1 ;  /* 0x3000008eff527230 */ /* 0x000fe40000004100 */
[C---:B------:R-:W-:Y:S01]  /*81d0*/  FFMA R11, R73.reuse, R78, R11 ;  /* 0x0000004e490b7223 */ /* 0x040fe2000000000b */
[C---:B------:R-:W-:Y:S01]  /*81e0*/  FFMA R12, R73.reuse, R77, R12 ;  /* 0x0000004d490c7223 */ /* 0x040fe2000000000c */
[C---:B------:R-:W-:Y:S01]  /*81f0*/  FFMA R13, R73.reuse, R80, R13 ;  /* 0x00000050490d7223 */ /* 0x040fe2000000000d */
[----:B------:R-:W-:Y:S01]  /*8200*/  FFMA R14, R73, R79, R14 ;  /* 0x0000004f490e7223 */ /* 0x000fe2000000000e */
[----:B------:R-:W-:Y:S01]  /*8210*/  HADD2.F32 R75, -RZ, R130.H1_H1 ;  /* 0x30000082ff4b7230 */ /* 0x000fe20000004100 */
[----:B------:R-:W-:Y:S01]  /*8220*/  F2FP.SATFINITE.E4M3.F32.PACK_AB_MERGE_C R78, R11, R10, RZ ;  /* 0x0000000a0b4e723e */ /* 0x000fe200048070ff */
[C---:B------:R-:W-:Y:S01]  /*8230*/  FMUL R10, R70.reuse, R25 ;  /* 0x00000019460a7220 */ /* 0x040fe20000400000 */
[C---:B------:R-:W-:Y:S01]  /*8240*/  FMUL R25, R70.reuse, R32 ;  /* 0x0000002046197220 */ /* 0x040fe20000400000 */
        /* <DEDUP_REMOVED lines=8> */
[C---:B------:R-:W-:Y:S01]  /*82d0*/  FMUL R19, R70.reuse, R19 ;  /* 0x0000001346137220 */ /* 0x040fe20000400000 */
[--C-:B------:R-:W-:Y:S01]  /*82e0*/  HADD2.F32 R88, -RZ, R144.reuse.H0_H0 ;  /* 0x20000090ff587230 */ /* 0x100fe20000004100 */
[----:B------:R-:W-:Y:S01]  /*82f0*/  F2FP.SATFINITE.E4M3.F32.PACK_AB_MERGE_C R14, R15, R14, RZ ;  /* 0x0000000e0f0e723e */ /* 0x000fe200048070ff */
[----:B------:R-:W-:Y:S02]  /*8300*/  HADD2.F32 R89, -RZ, R144.H1_H1 ;  /* 0x30000090ff597230 */ /* 0x000fe40000004100 */
[C---:B------:R-:W-:Y:S01]  /*8310*/  FFMA R19, R73.reuse, R86, R19 ;  /* 0x0000005649137223 */ /* 0x040fe20000000013 */
[C---:B------:R-:W-:Y:S01]  /*8320*/  FFMA R0, R73.reuse, R85, R0 ;  /* 0x0000005549007223 */ /* 0x040fe20000000000 */
[----:B------:R-:W-:Y:S01]  /*8330*/  FFMA R2, R73, R87, R2 ;  /* 0x0000005749027223 */ /* 0x000fe20000000002 */
[C---:B------:R-:W-:Y:S01]  /*8340*/  FMUL R3, R70.reuse, R22 ;  /* 0x0000001646037220 */ /* 0x040fe20000400000 */
[C---:B------:R-:W-:Y:S01]  /*8350*/  FMUL R22, R70.reuse, R29 ;  /* 0x0000001d46167220 */ /* 0x040fe20000400000 */
[----:B------:R-:W-:Y:S01]  /*8360*/  F2FP.SATFINITE.E4M3.F32.PACK_AB_MERGE_C R18, R19, R18, RZ ;  /* 0x000000121312723e */ /* 0x000fe200048070ff */
[C---:B------:R-:W-:Y:S01]  /*8370*/  FMUL R29, R70.reuse, R36 ;  /* 0x00000024461d7220 */ /* 0x040fe20000400000 */
        /* <DEDUP_REMOVED lines=8> */
[C---:B------:R-:W-:Y:S01]  /*8400*/  FFMA R11, R73.reuse, R92, R11 ;  /* 0x0000005c490b7223 */ /* 0x040fe2000000000b */
[----:B------:R-:W-:Y:S01]  /*8410*/  FMUL R26, R70, R33 ;  /* 0x00000021461a7220 */ /* 0x000fe20000400000 */
[----:B------:R-:W-:Y:S01]  /*8420*/  F2FP.SATFINITE.E4M3.F32.PACK_AB_MERGE_C R3, R6, R3, RZ ;  /* 0x000000030603723e */ /* 0x000fe200048070ff */
        /* <DEDUP_REMOVED lines=9> */
[C---:B------:R-:W-:Y:S01]  /*84c0*/  FMUL R30, R70.reuse, R37 ;  /* 0x00000025461e7220 */ /* 0x040fe20000400000 */
[C---:B------:R-:W-:Y:S01]  /*84d0*/  FMUL R37, R70.reuse, R44 ;  /* 0x0000002c46257220 */ /* 0x040fe20000400000 */
[C---:B------:R-:W-:Y:S01]  /*84e0*/  FMUL R24, R70.reuse, R31 ;  /* 0x0000001f46187220 */ /* 0x040fe20000400000 */
[----:B------:R-:W-:Y:S01]  /*84f0*/  F2FP.F16.E4M3.UNPACK_B R150, R150.H1 ;  /* 0x00000096ff96723e */ /* 0x000fe200030006ff */
[--C-:B------:R-:W-:Y:S02]  /*8500*/  HADD2.F32 R100, -RZ, R147.reuse.H0_H0 ;  /* 0x20000093ff647230 */ /* 0x100fe40000004100 */
[----:B------:R-:W-:Y:S01]  /*8510*/  FMUL R27, R70, R34 ;  /* 0x00000022461b7220 */ /* 0x000fe20000400000 */
[----:B------:R-:W-:Y:S02]  /*8520*/  HADD2.F32 R101, -RZ, R147.H1_H1 ;  /* 0x30000093ff657230 */ /* 0x000fe40000004100 */
[C---:B------:R-:W-:Y:S01]  /*8530*/  FFMA R24, R73.reuse, R97, R24 ;  /* 0x0000006149187223 */ /* 0x040fe20000000018 */
[----:B------:R-:W-:Y:S01]  /*8540*/  F2FP.F16.E4M3.UNPACK_B R151, R151.H1 ;  /* 0x00000097ff97723e */ /* 0x000fe200030006ff */
[C---:B------:R-:W-:Y:S01]  /*8550*/  FFMA R25, R73.reuse, R98, R25 ;  /* 0x0000006249197223 */ /* 0x040fe20000000019 */
[C---:B------:R-:W-:Y:S01]  /*8560*/  FFMA R26, R73.reuse, R99, R26 ;  /* 0x00000063491a7223 */ /* 0x040fe2000000001a */
[----:B------:R-:W-:Y:S01]  /*8570*/  F2FP.F16.E4M3.UNPACK_B R152, R152.H1 ;  /* 0x00000098ff98723e */ /* 0x000fe200030006ff */
[C---:B------:R-:W-:Y:S01]  /*8580*/  FFMA R27, R73.reuse, R100, R27 ;  /* 0x00000064491b7223 */ /* 0x040fe2000000001b */
[----:B------:R-:W-:Y:S01]  /*8590*/  F2FP.SATFINITE.E4M3.F32.PACK_AB_MERGE_C R6, R24, R23, RZ ;  /* 0x000000171806723e */ /* 0x000fe200048070ff */
[C---:B------:R-:W-:Y:S01]  /*85a0*/  FMUL R34, R70.reuse, R41 ;  /* 0x0000002946227220 */ /* 0x040fe20000400000 */
[C---:B------:R-:W-:Y:S01]  /*85b0*/  FMUL R41, R70.reuse, R48 ;  /* 0x0000003046297220 */ /* 0x040fe20000400000 */
[----:B------:R-:W-:Y:S01]  /*85c0*/  FMUL R28, R70, R35 ;  /* 0x00000023461c7220 */ /* 0x000fe20000400000 */
[----:B------:R-:W-:Y:S01]  /*85d0*/  F2FP.F16.E4M3.UNPACK_B R153, R153.H1 ;  /* 0x00000099ff99723e */ /* 0x000fe200030006ff */
[--C-:B------:R-:W-:Y:S01]  /*85e0*/  HADD2.F32 R104, -RZ, R148.reuse.H0_H0 ;  /* 0x20000094ff687230 */ /* 0x100fe20000004100 */
[----:B------:R-:W-:Y:S01]  /*85f0*/  F2FP.SATFINITE.E4M3.F32.PACK_AB_MERGE_C R6, R22, R21, R6 ;  /* 0x000000151606723e */ /* 0x000fe20004807006 */
[C---:B------:R-:W-:Y:S01]  /*8600*/  FFMA R28, R73.reuse, R101, R28 ;  /* 0x00000065491c7223 */ /* 0x040fe2000000001c */
[C---:B------:R-:W-:Y:S01]  /*8610*/  FFMA R29, R73.reuse, R102, R29 ;  /* 0x00000066491d7223 */ /* 0x040fe2000000001d */
[C---:B------:R-:W-:Y:S01]  /*8620*/  FFMA R30, R73.reuse, R103, R30 ;  /* 0x00000067491e7223 */ /* 0x040fe2000000001e */
[----:B------:R-:W-:Y:S02]  /*8630*/  HADD2.F32 R105, -RZ, R148.H1_H1 ;  /* 0x30000094ff697230 */ /* 0x000fe40000004100 */
[C---:B------:R-:W-:Y:S01]  /*8640*/  FMUL R31, R70.reuse, R38 ;  /* 0x00000026461f7220 */ /* 0x040fe20000400000 */
[----:B------:R-:W-:Y:S01]  /*8650*/  F2FP.F16.E4M3.UNPACK_B R154, R154.H1 ;  /* 0x0000009aff9a723e */ /* 0x000fe200030006ff */
[C---:B------:R-:W-:Y:S01]  /*8660*/  FMUL R38, R70.reuse, R45 ;  /* 0x0000002d46267220 */ /* 0x040fe20000400000 */
[C---:B------:R-:W-:Y:S01]  /*8670*/  FMUL R45, R70.reuse, R52 ;  /* 0x00000034462d7220 */ /* 0x040fe20000400000 */
[----:B------:R-:W-:Y:S01]  /*8680*/  F2FP.F16.E4M3.UNPACK_B R155, R155.H1 ;  /* 0x0000009bff9b723e */ /* 0x000fe200030006ff */
[----:B------:R-:W-:Y:S01]  /*8690*/  FFMA R31, R73, R104, R31 ;  /* 0x00000068491f7223 */ /* 0x000fe2000000001f */
[----:B------:R-:W-:Y:S01]  /*86a0*/  FMUL R52, R70, R59 ;  /* 0x0000003b46347220 */ /* 0x000fe20000400000 */
[----:B------:R-:W-:Y:S01]  /*86b0*/  IADD3 R68, PT, PT, R68, 0x1, RZ ;  /* 0x0000000144447810 */ /* 0x000fe20007ffe0ff */
[C---:B------:R-:W-:Y:S01]  /*86c0*/  FMUL R59, R70.reuse, R66 ;  /* 0x00000042463b7220 */ /* 0x040fe20000400000 */
[----:B------:R-:W-:Y:S01]  /*86d0*/  F2FP.SATFINITE.E4M3.F32.PACK_AB_MERGE_C R66, R13, R12, R14 ;  /* 0x0000000c0d42723e */ /* 0x000fe2000480700e */
[C---:B------:R-:W-:Y:S01]  /*86e0*/  FMUL R32, R70.reuse, R39 ;  /* 0x0000002746207220 */ /* 0x040fe20000400000 */
[--C-:B------:R-:W-:Y:S02]  /*86f0*/  HADD2.F32 R108, -RZ, R149.reuse.H0_H0 ;  /* 0x20000095ff6c7230 */ /* 0x100fe40000004100 */
[C---:B------:R-:W-:Y:S01]  /*8700*/  FMUL R35, R70.reuse, R42 ;  /* 0x0000002a46237220 */ /* 0x040fe20000400000 */
[----:B------:R-:W-:Y:S02]  /*8710*/  HADD2.F32 R109, -RZ, R149.H1_H1 ;  /* 0x30000095ff6d7230 */ /* 0x000fe40000004100 */
[C---:B------:R-:W-:Y:S01]  /*8720*/  FFMA R32, R73.reuse, R105, R32 ;  /* 0x0000006949207223 */ /* 0x040fe20000000020 */
[----:B------:R-:W-:Y:S01]  /*8730*/  FMUL R36, R70, R43 ;  /* 0x0000002b46247220 */ /* 0x000fe20000400000 */
[C---:B------:R-:W-:Y:S01]  /*8740*/  FFMA R33, R73.reuse, R106, R33 ;  /* 0x0000006a49217223 */ /* 0x040fe20000000021 */
[C---:B------:R-:W-:Y:S01]  /*8750*/  FFMA R34, R73.reuse, R107, R34 ;  /* 0x0000006b49227223 */ /* 0x040fe20000000022 */
[--C-:B------:R-:W-:Y:S01]  /*8760*/  HADD2.F32 R112, -RZ, R150.reuse.H0_H0 ;  /* 0x20000096ff707230 */ /* 0x100fe20000004100 */
[----:B------:R-:W-:Y:S01]  /*8770*/  F2FP.SATFINITE.E4M3.F32.PACK_AB_MERGE_C R32, R32, R31, RZ ;  /* 0x0000001f2020723e */ /* 0x000fe200048070ff */
[C---:B------:R-:W-:Y:S01]  /*8780*/  FFMA R35, R73.reuse, R108, R35 ;  /* 0x0000006c49237223 */ /* 0x040fe20000000023 */
[----:B------:R-:W-:Y:S02]  /*8790*/  HADD2.F32 R113, -RZ, R150.H1_H1 ;  /* 0x30000096ff717230 */ /* 0x000fe40000004100 */
[----:B------:R-:W-:Y:S01]  /*87a0*/  FMUL R39, R70, R46 ;  /* 0x0000002e46277220 */ /* 0x000fe20000400000 */
[----:B------:R-:W-:Y:S01]  /*87b0*/  F2FP.SATFINITE.E4M3.F32.PACK_AB_MERGE_C R32, R30, R29, R32 ;  /* 0x0000001d1e20723e */ /* 0x000fe20004807020 */
[C---:B------:R-:W-:Y:S01]  /*87c0*/  FFMA R36, R73.reuse, R109, R36 ;  /* 0x0000006d49247223 */ /* 0x040fe20000000024 */
[C---:B------:R-:W-:Y:S01]  /*87d0*/  FMUL R40, R70.reuse, R47 ;  /* 0x0000002f46287220 */ /* 0x040fe20000400000 */
        /* <DEDUP_REMOVED lines=10> */
[C---:B------:R-:W-:Y:S01]  /*8880*/  FMUL R50, R70.reuse, R57 ;  /* 0x0000003946327220 */ /* 0x040fe20000400000 */
[C---:B------:R-:W-:Y:S01]  /*8890*/  FMUL R57, R70.reuse, R64 ;  /* 0x0000004046397220 */ /* 0x040fe20000400000 */
[----:B------:R-:W-:Y:S01]  /*88a0*/  FFMA R42, R73, R115, R42 ;  /* 0x00000073492a7223 */ /* 0x000fe2000000002a */
[C---:B------:R-:W-:Y:S01]  /*88b0*/  FMUL R46, R70.reuse, R53 ;  /* 0x00000035462e7220 */ /* 0x040fe20000400000 */
[--C-:B------:R-:W-:Y:S01]  /*88c0*/  HADD2.F32 R120, -RZ, R152.reuse.H0_H0 ;  /* 0x20000098ff787230 */ /* 0x100fe20000004100 */
[----:B------:R-:W-:Y:S01]  /*88d0*/  F2FP.SATFINITE.E4M3.F32.PACK_AB_MERGE_C R64, R5, R4, R76 ;  /* 0x000000040540723e */ /* 0x000fe2000480704c */
[C---:B------:R-:W-:Y:S01]  /*88e0*/  FMUL R51, R70.reuse, R58 ;  /* 0x0000003a46337220 */ /* 0x040fe20000400000 */
[C---:B------:R-:W-:Y:S01]  /*88f0*/  FMUL R53, R70.reuse, R60 ;  /* 0x0000003c46357220 */ /* 0x040fe20000400000 */
[C---:B------:R-:W-:Y:S01]  /*8900*/  FFMA R43, R73.reuse, R116, R43 ;  /* 0x00000074492b7223 */ /* 0x040fe2000000002b */
[----:B------:R-:W-:Y:S02]  /*8910*/  HADD2.F32 R121, -RZ, R152.H1_H1 ;  /* 0x30000098ff797230 */ /* 0x000fe40000004100 */
[C---:B------:R-:W-:Y:S01]  /*8920*/  FMUL R47, R70.reuse, R54 ;  /* 0x00000036462f7220 */ /* 0x040fe20000400000 */
[C---:B------:R-:W-:Y:S01]  /*8930*/  FMUL R58, R70.reuse, R65 ;  /* 0x00000041463a7220 */ /* 0x040fe20000400000 */
[----:B------:R-:W-:Y:S01]  /*8940*/  FMUL R60, R70, R67 ;  /* 0x00000043463c7220 */ /* 0x000fe20000400000 */
[----:B------:R-:W-:Y:S01]  /*8950*/  F2FP.SATFINITE.E4M3.F32.PACK_AB_MERGE_C R5, R20, R11, RZ ;  /* 0x0000000b1405723e */ /* 0x000fe200048070ff */
[----:B------:R-:W-:Y:S01]  /*8960*/  FFMA R44, R73, R117, R44 ;  /* 0x00000075492c7223 */ /* 0x000fe2000000002c */
[C---:B------:R-:W-:Y:S01]  /*8970*/  FMUL R48, R70.reuse, R55 ;  /* 0x0000003746307220 */ /* 0x040fe20000400000 */
[----:B------:R-:W-:Y:S01]  /*8980*/  F2FP.SATFINITE.E4M3.F32.PACK_AB_MERGE_C R65, R9, R8, R78 ;  /* 0x000000080941723e */ /* 0x000fe2000480704e */
[----:B------:R-:W-:Y:S01]  /*8990*/  FFMA R45, R73, R118, R45 ;  /* 0x00000076492d7223 */ /* 0x000fe2000000002d */
[----:B------:R-:W-:Y:S01]  /*89a0*/  F2FP.SATFINITE.E4M3.F32.PACK_AB_MERGE_C R67, R17, R16, R18 ;  /* 0x000000101143723e */ /* 0x000fe20004807012 */
[----:B------:R-:W-:Y:S01]  /*89b0*/  FMUL R49, R70, R56 ;  /* 0x0000003846317220 */ /* 0x000fe20000400000 */
[C---:B------:R-:W-:Y:S01]  /*89c0*/  FFMA R46, R73.reuse, R119, R46 ;  /* 0x00000077492e7223 */ /* 0x040fe2000000002e */
[--C-:B------:R-:W-:Y:S02]  /*89d0*/  HADD2.F32 R124, -RZ, R153.reuse.H0_H0 ;  /* 0x20000099ff7c7230 */ /* 0x100fe40000004100 */
[C---:B------:R-:W-:Y:S01]  /*89e0*/  FFMA R47, R73.reuse, R120, R47 ;  /* 0x00000078492f7223 */ /* 0x040fe2000000002f */
[----:B------:R1:W-:Y:S01]  /*89f0*/  STS.128 [R137+UR44+0x6200], R64 ;  /* 0x0062004089007988 */ /* 0x0003e20008000c2c */
[----:B------:R-:W-:Y:S01]  /*8a00*/  HADD2.F32 R125, -RZ, R153.H1_H1 ;  /* 0x30000099ff7d7230 */ /* 0x000fe20000004100 */
[----:B------:R-:W-:Y:S01]  /*8a10*/  F2FP.SATFINITE.E4M3.F32.PACK_AB_MERGE_C R5, R10, R7, R5 ;  /* 0x000000070a05723e */ /* 0x000fe20004807005 */
[C---:B------:R-:W-:Y:S01]  /*8a20*/  FFMA R48, R73.reuse, R121, R48 ;  /* 0x0000007949307223 */ /* 0x040fe20000000030 */
[----:B------:R-:W-:Y:S01]  /*8a30*/  F2FP.SATFINITE.E4M3.F32.PACK_AB_MERGE_C R7, R28, R27, RZ ;  /* 0x0000001b1c07723e */ /* 0x000fe200048070ff */
        /* <DEDUP_REMOVED lines=8> */
[----:B------:R-:W-:Y:S01]  /*8ac0*/  FMUL R56, R70, R63 ;  /* 0x0000003f46387220 */ /* 0x000fe20000400000 */
[----:B------:R-:W-:Y:S01]  /*8ad0*/  F2FP.SATFINITE.E4M3.F32.PACK_AB_MERGE_C R4, R2, R0, R3 ;  /* 0x000000000204723e */ /* 0x000fe20004807003 */
[C---:B------:R-:W-:Y:S01]  /*8ae0*/  FFMA R53, R73.reuse, R126, R53 ;  /* 0x0000007e49357223 */ /* 0x040fe20000000035 */
[----:B------:R-:W-:Y:S01]  /*8af0*/  F2FP.SATFINITE.E4M3.F32.PACK_AB_MERGE_C R7, R26, R25, R7 ;  /* 0x000000191a07723e */ /* 0x000fe20004807007 */
[C---:B------:R-:W-:Y:S01]  /*8b00*/  FFMA R54, R73.reuse, R127, R54 ;  /* 0x0000007f49367223 */ /* 0x040fe20000000036 */
[--C-:B------:R-:W-:Y:S02]  /*8b10*/  HADD2.F32 R74, -RZ, R155.reuse.H0_H0 ;  /* 0x2000009bff4a7230 */ /* 0x100fe40000004100 */
[C---:B------:R-:W-:Y:S01]  /*8b20*/  FFMA R55, R73.reuse, R128, R55 ;  /* 0x0000008049377223 */ /* 0x040fe20000000037 */
[----:B------:R-:W-:Y:S01]  /*8b30*/  HADD2.F32 R131, -RZ, R155.H1_H1 ;  /* 0x3000009bff837230 */ /* 0x000fe20000004100 */
[----:B------:R1:W-:Y:S01]  /*8b40*/  STS.128 [R179+0x6010], R4 ;  /* 0x00601004b3007388 */ /* 0x0003e20000000c00 */
[----:B------:R-:W-:Y:S01]  /*8b50*/  F2FP.SATFINITE.E4M3.F32.PACK_AB_MERGE_C R35, R36, R35, RZ ;  /* 0x000000232423723e */ /* 0x000fe200048070ff */
[C---:B------:R-:W-:Y:S01]  /*8b60*/  FFMA R56, R73.reuse, R129, R56 ;  /* 0x0000008149387223 */ /* 0x040fe20000000038 */
[----:B------:R-:W-:Y:S01]  /*8b70*/  F2FP.SATFINITE.E4M3.F32.PACK_AB_MERGE_C R39, R40, R39, RZ ;  /* 0x000000272827723e */ /* 0x000fe200048070ff */
[C---:B------:R-:W-:Y:S01]  /*8b80*/  FFMA R57, R73.reuse, R72, R57 ;  /* 0x0000004849397223 */ /* 0x040fe20000000039 */
[----:B------:R-:W-:Y:S01]  /*8b90*/  F2FP.SATFINITE.E4M3.F32.PACK_AB_MERGE_C R43, R44, R43, RZ ;  /* 0x0000002b2c2b723e */ /* 0x000fe200048070ff */
[C---:B------:R-:W-:Y:S01]  /*8ba0*/  FFMA R58, R73.reuse, R75, R58 ;  /* 0x0000004b493a7223 */ /* 0x040fe2000000003a */
[C---:B------:R-:W-:Y:S01]  /*8bb0*/  FFMA R59, R73.reuse, R74, R59 ;  /* 0x0000004a493b7223 */ /* 0x040fe2000000003b */
[----:B------:R-:W-:Y:S01]  /*8bc0*/  F2FP.SATFINITE.E4M3.F32.PACK_AB_MERGE_C R33, R34, R33, R35 ;  /* 0x000000212221723e */ /* 0x000fe20004807023 */
        /* <DEDUP_REMOVED lines=11> */
[----:B------:R-:W-:Y:S05]  /*8c80*/  F2FP.SATFINITE.E4M3.F32.PACK_AB_MERGE_C R51, R58, R57, R59 ;  /* 0x000000393a33723e */ /* 0x000fea000480703b */
        /* <DEDUP_REMOVED lines=10> */
[----:B------:R-:W-:Y:S02]  /*8d30*/  UIADD3 UR9, UPT, UPT, UR49, 0x40, URZ ;  /* 0x0000004031097890 */ /* 0x000fe4000fffe0ff */
[----:B------:R-:W-:Y:S01]  /*8d40*/  UIADD3 UR8, UPT, UPT, UR44, 0x6200, URZ ;  /* 0x000062002c087890 */ /* 0x000fe2000fffe0ff */
[----:B------:R-:W-:Y:S01]  /*8d50*/  UMOV UR10, UR50 ;  /* 0x00000032000a7c82 */ /* 0x000fe20008000000 */
[----:B------:R-:W-:Y:S01]  /*8d60*/  UMOV UR11, UR36 ;  /* 0x00000024000b7c82 */ /* 0x000fe20008000000 */
[----:B--2---:R-:W-:Y:S04]  /*8d70*/  UIADD3 UR4, UP0, UPT, UR6, 0x680, URZ ;  /* 0x0000068006047890 */ /* 0x004fe8000ff1e0ff */
[----:B------:R-:W-:Y:S09]  /*8d80*/  UIADD3.X UR5, UPT, UPT, URZ, UR7, URZ, UP0, !UPT ;  /* 0x00000007ff057290 */ /* 0x000ff200087fe4ff */
[----:B------:R2:W-:Y:S01]  /*8d90*/  UTMASTG.3D [UR8], [UR4] ;  /* 0x00000008040073b5 */ /* 0x0005e20008010000 */
[----:B------:R0:W-:Y:S01]  /*8da0*/  UTMACMDFLUSH ;  /* 0x00000000000079b7 */ /* 0x0001e20000000000 */
[----:B--2---:R-:W-:Y:S04]  /*8db0*/  DEPBAR.LE SB0, 0x1 ;  /* 0x000080400000791a */ /* 0x004fe80000000000 */
.L_x_120:
[----:B------:R-:W-:Y:S05]  /*8dc0*/  BSYNC.RECONVERGENT B0 ;  /* 0x0000000000007941 */ /* 0x000fea0003800200 */
.L_x_119:
[----:B------:R-:W-:Y:S01]  /*8dd0*/  R2UR UR4, R160 ;  /* 0x00000000a00472ca */ /* 0x000fe200000e0000 */
[----:B------:R-:W-:Y:S01]  /*8de0*/  BAR.SYNC.DEFER_BLOCKING 0x1, 0x80 ;  /* 0x0042000000007b1d */ /* 0x000fe20000010000 */
[----:B------:R-:W-:Y:S01]  /*8df0*/  ISETP.NE.AND P0, PT, R162, 0x2, PT ;  /* 0x00000002a200780c */ /* 0x000fe20003f05270 */
[----:B------:R-:W-:Y:S01]  /*8e00*/  UISETP.NE.AND UP0, UPT, UR46, URZ, UPT ;  /* 0x000000ff2e00728c */ /* 0x000fe2000bf05270 */
[----:B------:R-:W-:Y:S01]  /*8e10*/  ISETP.NE.AND P1, PT, R68, 0x4, PT ;  /* 0x000000044400780c */ /* 0x000fe20003f25270 */
[----:B------:R-:W-:Y:S01]  /*8e20*/  UIADD3 UR20, UPT, UPT, UR37, UR63, URZ ;  /* 0x0000003f25147290 */ /* 0x000fe2000fffe0ff */
[----:B------:R-:W-:Y:S02]  /*8e30*/  SEL R0, RZ, 0x1, P0 ;  /* 0x00000001ff007807 */ /* 0x000fe40000000000 */
[----:B------:R-:W-:Y:S02]  /*8e40*/  SEL R3, RZ, 0x1, P1 ;  /* 0x00000001ff037807 */ /* 0x000fe40000800000 */
[----:B------:R-:W-:Y:S02]  /*8e50*/  LOP3.LUT R167, R167, R0, RZ, 0x3c, !PT ;  /* 0x00000000a7a77212 */ /* 0x000fe400078e3cff */
[----:B------:R-:W-:Y:S01]  /*8e60*/  LOP3.LUT R168, R168, R3, RZ, 0x3c, !PT ;  /* 0x00000003a8a87212 */ /* 0x000fe200078e3cff */
[----:B------:R-:W-:Y:S01]  /*8e70*/  UIADD3 UR16, UPT, UPT, UR38, UR4, URZ ;  /* 0x0000000426107290 */ /* 0x000fe2000fffe0ff */
[----:B------:R-:W-:Y:S02]  /*8e80*/  SEL R162, R162, RZ, P0 ;  /* 0x000000ffa2a27207 */ /* 0x000fe40000000000 */
[----:B------:R-:W-:Y:S01]  /*8e90*/  SEL R68, R68, RZ, P1 ;  /* 0x000000ff44447207 */ /* 0x000fe20000800000 */
[----:B------:R-:W-:Y:S01]  /*8ea0*/  UMOV UR36, UR59 ;  /* 0x0000003b00247c82 */ /* 0x000fe20008000000 */
[----:B------:R-:W-:Y:S07]  /*8eb0*/  BRA.U UP0, `(.L_x_121) ;  /* 0xffffffc5005c7547 */ /* 0x000fee000b83ffff */
[----:B------:R-:W-:Y:S05]  /*8ec0*/  EXIT ;  /* 0x000000000000794d */ /* 0x000fea0003800000 */
.L_x_25:
[----:B--2---:R2:W3:Y:S02]  /*8ed0*/  SYNCS.PHASECHK.TRANS64.TRYWAIT P0, [R3+URZ+0x160], R2 ;  /* 0x00016002030075a7 */ /* 0x0044e400080011ff */
[----:B---3--:R-:W-:Y:S05]  /*8ee0*/  @!P0 NANOSLEEP.SYNCS 0x989680 ;  /* 0x009896800000895d */ /* 0x008fea0003900000 */
[----:B------:R-:W3:Y:S02]  /*8ef0*/  @!P0 SYNCS.PHASECHK.TRANS64 P0, [R3+URZ+0x160], R2 ;  /* 0x00016002030085a7 */ /* 0x000ee400080010ff */
[----:B---3--:R-:W-:Y:S05]  /*8f00*/  @!P0 BRA `(.L_x_25) ;  /* 0xfffffffc00f08947 */ /* 0x008fea000383ffff */
[----:B------:R-:W-:Y:S05]  /*8f10*/  BRA `(.L_x_122) ;  /* 0xffffff8800f47947 */ /* 0x000fea000383ffff */
.L_x_28:
[----:B-1----:R-:W-:-:S07]  /*8f20*/  MOV R0, UR33 ;  /* 0x0000002100007c02 */ /* 0x002fce0008000f00 */
.L_x_123:
[----:B-1----:R1:W2:Y:S02]  /*8f30*/  SYNCS.PHASECHK.TRANS64.TRYWAIT P0, [R0+URZ+0x60], R3 ;  /* 0x00006003000075a7 */ /* 0x0022a400080011ff */
[----:B--2---:R-:W-:Y:S05]  /*8f40*/  @!P0 NANOSLEEP.SYNCS 0x989680 ;  /* 0x009896800000895d */ /* 0x004fea0003900000 */
[----:B------:R-:W2:Y:S02]  /*8f50*/  @!P0 SYNCS.PHASECHK.TRANS64 P0, [R0+URZ+0x60], R3 ;  /* 0x00006003000085a7 */ /* 0x000ea400080010ff */
[----:B--2---:R-:W-:Y:S05]  /*8f60*/  @!P0 BRA `(.L_x_123) ;  /* 0xfffffffc00f08947 */ /* 0x004fea000383ffff */
[----:B------:R-:W-:Y:S05]  /*8f70*/  BRA `(.L_x_27) ;  /* 0xffffff8c003c7947 */ /* 0x000fea000383ffff */
.L_x_35:
[----:B-1----:R-:W-:-:S07]  /*8f80*/  MOV R0, UR17 ;  /* 0x0000001100007c02 */ /* 0x002fce0008000f00 */
.L_x_124:
[----:B-1----:R1:W2:Y:S02]  /*8f90*/  SYNCS.PHASECHK.TRANS64.TRYWAIT P0, [R0+URZ+0x60], R3 ;  /* 0x00006003000075a7 */ /* 0x0022a400080011ff */
[----:B--2---:R-:W-:Y:S05]  /*8fa0*/  @!P0 NANOSLEEP.SYNCS 0x989680 ;  /* 0x009896800000895d */ /* 0x004fea0003900000 */
[----:B------:R-:W2:Y:S02]  /*8fb0*/  @!P0 SYNCS.PHASECHK.TRANS64 P0, [R0+URZ+0x60], R3 ;  /* 0x00006003000085a7 */ /* 0x000ea400080010ff */
[----:B--2---:R-:W-:Y:S05]  /*8fc0*/  @!P0 BRA `(.L_x_124) ;  /* 0xfffffffc00f08947 */ /* 0x004fea000383ffff */
[----:B------:R-:W-:Y:S05]  /*8fd0*/  BRA `(.L_x_34) ;  /* 0xffffff8c00f87947 */ /* 0x000fea000383ffff */
.L_x_40:
[----:B-1----:R1:W2:Y:S02]  /*8fe0*/  SYNCS.PHASECHK.TRANS64.TRYWAIT P0, [R3+URZ+0xf0], R0 ;  /* 0x0000f000030075a7 */ /* 0x0022a400080011ff */
[----:B--2---:R-:W-:Y:S05]  /*8ff0*/  @!P0 NANOSLEEP.SYNCS 0x989680 ;  /* 0x009896800000895d */ /* 0x004fea0003900000 */
[----:B------:R-:W2:Y:S02]  /*9000*/  @!P0 SYNCS.PHASECHK.TRANS64 P0, [R3+URZ+0xf0], R0 ;  /* 0x0000f000030085a7 */ /* 0x000ea400080010ff */
[----:B--2---:R-:W-:Y:S05]  /*9010*/  @!P0 BRA `(.L_x_40) ;  /* 0xfffffffc00f08947 */ /* 0x004fea000383ffff */
[----:B------:R-:W-:Y:S05]  /*9020*/  BRA `(.L_x_125) ;  /* 0xffffff90009c7947 */ /* 0x000fea000383ffff */
.L_x_44:
[----:B-1----:R-:W-:-:S07]  /*9030*/  MOV R0, UR4 ;  /* 0x0000000400007c02 */ /* 0x002fce0008000f00 */
.L_x_126:
[----:B-1----:R1:W2:Y:S02]  /*9040*/  SYNCS.PHASECHK.TRANS64.TRYWAIT P0, [R0+URZ], R3 ;  /* 0x00000003000075a7 */ /* 0x0022a400080011ff */
[----:B--2---:R-:W-:Y:S05]  /*9050*/  @!P0 NANOSLEEP.SYNCS 0x989680 ;  /* 0x009896800000895d */ /* 0x004fea0003900000 */
[----:B------:R-:W2:Y:S02]  /*9060*/  @!P0 SYNCS.PHASECHK.TRANS64 P0, [R0+URZ], R3 ;  /* 0x00000003000085a7 */ /* 0x000ea400080010ff */
[----:B--2---:R-:W-:Y:S05]  /*9070*/  @!P0 BRA `(.L_x_126) ;  /* 0xfffffffc00f08947 */ /* 0x004fea000383ffff */
[----:B------:R-:W-:Y:S05]  /*9080*/  BRA `(.L_x_127) ;  /* 0xffffff9800447947 */ /* 0x000fea000383ffff */
.L_x_45:
[----:B------:R-:W-:-:S07]  /*9090*/  MOV R0, UR5 ;  /* 0x0000000500007c02 */ /* 0x000fce0008000f00 */
.L_x_128:
[----:B-1----:R1:W2:Y:S02]  /*90a0*/  SYNCS.PHASECHK.TRANS64.TRYWAIT P0, [R0+URZ], R3 ;  /* 0x00000003000075a7 */ /* 0x0022a400080011ff */
[----:B--2---:R-:W-:Y:S05]  /*90b0*/  @!P0 NANOSLEEP.SYNCS 0x989680 ;  /* 0x009896800000895d */ /* 0x004fea0003900000 */
[----:B------:R-:W2:Y:S02]  /*90c0*/  @!P0 SYNCS.PHASECHK.TRANS64 P0, [R0+URZ], R3 ;  /* 0x00000003000085a7 */ /* 0x000ea400080010ff */
[----:B--2---:R-:W-:Y:S05]  /*90d0*/  @!P0 BRA `(.L_x_128) ;  /* 0xfffffffc00f08947 */ /* 0x004fea000383ffff */
[----:B------:R-:W-:Y:S05]  /*90e0*/  BRA `(.L_x_129) ;  /* 0xffffff9800507947 */ /* 0x000fea000383ffff */
.L_x_46:
[----:B------:R-:W-:-:S07]  /*90f0*/  MOV R0, UR5 ;  /* 0x0000000500007c02 */ /* 0x000fce0008000f00 */
.L_x_130:
[----:B-1----:R1:W2:Y:S02]  /*9100*/  SYNCS.PHASECHK.TRANS64.TRYWAIT P0, [R0+URZ], R3 ;  /* 0x00000003000075a7 */ /* 0x0022a400080011ff */
[----:B--2---:R-:W-:Y:S05]  /*9110*/  @!P0 NANOSLEEP.SYNCS 0x989680 ;  /* 0x009896800000895d */ /* 0x004fea0003900000 */
[----:B------:R-:W2:Y:S02]  /*9120*/  @!P0 SYNCS.PHASECHK.TRANS64 P0, [R0+URZ], R3 ;  /* 0x00000003000085a7 */ /* 0x000ea400080010ff */
[----:B--2---:R-:W-:Y:S05]  /*9130*/  @!P0 BRA `(.L_x_130) ;  /* 0xfffffffc00f08947 */ /* 0x004fea000383ffff */
[----:B------:R-:W-:Y:S05]  /*9140*/  BRA `(.L_x_131) ;  /* 0xffffff98005c7947 */ /* 0x000fea000383ffff */
.L_x_47:
[----:B------:R-:W-:-:S07]  /*9150*/  MOV R0, UR5 ;  /* 0x0000000500007c02 */ /* 0x000fce0008000f00 */
.L_x_132:
[----:B-1----:R1:W2:Y:S02]  /*9160*/  SYNCS.PHASECHK.TRANS64.TRYWAIT P0, [R0+URZ], R3 ;  /* 0x00000003000075a7 */ /* 0x0022a400080011ff */
[----:B--2---:R-:W-:Y:S05]  /*9170*/  @!P0 NANOSLEEP.SYNCS 0x989680 ;  /* 0x009896800000895d */ /* 0x004fea0003900000 */
[----:B------:R-:W2:Y:S02]  /*9180*/  @!P0 SYNCS.PHASECHK.TRANS64 P0, [R0+URZ], R3 ;  /* 0x00000003000085a7 */ /* 0x000ea400080010ff */
[----:B--2---:R-:W-:Y:S05]  /*9190*/  @!P0 BRA `(.L_x_132) ;  /* 0xfffffffc00f08947 */ /* 0x004fea000383ffff */
[----:B------:R-:W-:Y:S05]  /*91a0*/  BRA `(.L_x_133) ;  /* 0xffffff9800687947 */ /* 0x000fea000383ffff */
.L_x_48:
[----:B------:R-:W-:-:S07]  /*91b0*/  MOV R0, UR5 ;  /* 0x0000000500007c02 */ /* 0x000fce0008000f00 */
.L_x_134:
[----:B-1----:R1:W2:Y:S02]  /*91c0*/  SYNCS.PHASECHK.TRANS64.TRYWAIT P0, [R0+URZ], R3 ;  /* 0x00000003000075a7 */ /* 0x0022a400080011ff */
[----:B--2---:R-:W-:Y:S05]  /*91d0*/  @!P0 NANOSLEEP.SYNCS 0x989680 ;  /* 0x009896800000895d */ /* 0x004fea0003900000 */
[----:B------:R-:W2:Y:S02]  /*91e0*/  @!P0 SYNCS.PHASECHK.TRANS64 P0, [R0+URZ], R3 ;  /* 0x00000003000085a7 */ /* 0x000ea400080010ff */
[----:B--2---:R-:W-:Y:S05]  /*91f0*/  @!P0 BRA `(.L_x_134) ;  /* 0xfffffffc00f08947 */ /* 0x004fea000383ffff */
[----:B------:R-:W-:Y:S05]  /*9200*/  BRA `(.L_x_135) ;  /* 0xffffff9800747947 */ /* 0x000fea000383ffff */
.L_x_49:
[----:B------:R-:W-:-:S07]  /*9210*/  MOV R0, UR5 ;  /* 0x0000000500007c02 */ /* 0x000fce0008000f00 */
.L_x_136:
[----:B-1----:R1:W2:Y:S02]  /*9220*/  SYNCS.PHASECHK.TRANS64.TRYWAIT P0, [R0+URZ], R3 ;  /* 0x00000003000075a7 */ /* 0x0022a400080011ff */
[----:B--2---:R-:W-:Y:S05]  /*9230*/  @!P0 NANOSLEEP.SYNCS 0x989680 ;  /* 0x009896800000895d */ /* 0x004fea0003900000 */
[----:B------:R-:W2:Y:S02]  /*9240*/  @!P0 SYNCS.PHASECHK.TRANS64 P0, [R0+URZ], R3 ;  /* 0x00000003000085a7 */ /* 0x000ea400080010ff */
[----:B--2---:R-:W-:Y:S05]  /*9250*/  @!P0 BRA `(.L_x_136) ;  /* 0xfffffffc00f08947 */ /* 0x004fea000383ffff */
[----:B------:R-:W-:Y:S05]  /*9260*/  BRA `(.L_x_137) ;  /* 0xffffff9800807947 */ /* 0x000fea000383ffff */
.L_x_50:
[----:B------:R-:W-:-:S07]  /*9270*/  MOV R0, UR5 ;  /* 0x0000000500007c02 */ /* 0x000fce0008000f00 */
.L_x_138:
[----:B-1----:R1:W2:Y:S02]  /*9280*/  SYNCS.PHASECHK.TRANS64.TRYWAIT P0, [R0+URZ], R3 ;  /* 0x00000003000075a7 */ /* 0x0022a400080011ff */
[----:B--2---:R-:W-:Y:S05]  /*9290*/  @!P0 NANOSLEEP.SYNCS 0x989680 ;  /* 0x009896800000895d */ /* 0x004fea0003900000 */
[----:B------:R-:W2:Y:S02]  /*92a0*/  @!P0 SYNCS.PHASECHK.TRANS64 P0, [R0+URZ], R3 ;  /* 0x00000003000085a7 */ /* 0x000ea400080010ff */
[----:B--2---:R-:W-:Y:S05]  /*92b0*/  @!P0 BRA `(.L_x_138) ;  /* 0xfffffffc00f08947 */ /* 0x004fea000383ffff */
[----:B------:R-:W-:Y:S05]  /*92c0*/  BRA `(.L_x_139) ;  /* 0xffffff98008c7947 */ /* 0x000fea000383ffff */
.L_x_51:
[----:B------:R-:W-:-:S07]  /*92d0*/  MOV R0, UR5 ;  /* 0x0000000500007c02 */ /* 0x000fce0008000f00 */
.L_x_140:
[----:B-1----:R1:W2:Y:S02]  /*92e0*/  SYNCS.PHASECHK.TRANS64.TRYWAIT P0, [R0+URZ], R3 ;  /* 0x00000003000075a7 */ /* 0x0022a400080011ff */
[----:B--2---:R-:W-:Y:S05]  /*92f0*/  @!P0 NANOSLEEP.SYNCS 0x989680 ;  /* 0x009896800000895d */ /* 0x004fea0003900000 */
[----:B------:R-:W2:Y:S02]  /*9300*/  @!P0 SYNCS.PHASECHK.TRANS64 P0, [R0+URZ], R3 ;  /* 0x00000003000085a7 */ /* 0x000ea400080010ff */
[----:B--2---:R-:W-:Y:S05]  /*9310*/  @!P0 BRA `(.L_x_140) ;  /* 0xfffffffc00f08947 */ /* 0x004fea000383ffff */
[----:B------:R-:W-:Y:S05]  /*9320*/  BRA `(.L_x_141) ;  /* 0xffffff9800987947 */ /* 0x000fea000383ffff */
.L_x_52:
[----:B------:R-:W-:-:S07]  /*9330*/  MOV R0, UR5 ;  /* 0x0000000500007c02 */ /* 0x000fce0008000f00 */
.L_x_142:
[----:B-1----:R1:W2:Y:S02]  /*9340*/  SYNCS.PHASECHK.TRANS64.TRYWAIT P0, [R0+URZ], R3 ;  /* 0x00000003000075a7 */ /* 0x0022a400080011ff */
[----:B--2---:R-:W-:Y:S05]  /*9350*/  @!P0 NANOSLEEP.SYNCS 0x989680 ;  /* 0x009896800000895d */ /* 0x004fea0003900000 */
[----:B------:R-:W2:Y:S02]  /*9360*/  @!P0 SYNCS.PHASECHK.TRANS64 P0, [R0+URZ], R3 ;  /* 0x00000003000085a7 */ /* 0x000ea400080010ff */
[----:B--2---:R-:W-:Y:S05]  /*9370*/  @!P0 BRA `(.L_x_142) ;  /* 0xfffffffc00f08947 */ /* 0x004fea000383ffff */
[----:B------:R-:W-:Y:S05]  /*9380*/  BRA `(.L_x_143) ;  /* 0xffffff9800a47947 */ /* 0x000fea000383ffff */
.L_x_53:
[----:B------:R-:W-:-:S07]  /*9390*/  MOV R0, UR5 ;  /* 0x0000000500007c02 */ /* 0x000fce0008000f00 */
.L_x_144:
[----:B-1----:R1:W2:Y:S02]  /*93a0*/  SYNCS.PHASECHK.TRANS64.TRYWAIT P0, [R0+URZ], R3 ;  /* 0x00000003000075a7 */ /* 0x0022a400080011ff */
[----:B--2---:R-:W-:Y:S05]  /*93b0*/  @!P0 NANOSLEEP.SYNCS 0x989680 ;  /* 0x009896800000895d */ /* 0x004fea0003900000 */
[----:B------:R-:W2:Y:S02]  /*93c0*/  @!P0 SYNCS.PHASECHK.TRANS64 P0, [R0+URZ], R3 ;  /* 0x00000003000085a7 */ /* 0x000ea400080010ff */
[----:B--2---:R-:W-:Y:S05]  /*93d0*/  @!P0 BRA `(.L_x_144) ;  /* 0xfffffffc00f08947 */ /* 0x004fea000383ffff */
[----:B------:R-:W-:Y:S05]  /*93e0*/  BRA `(.L_x_145) ;  /* 0xffffff9800b07947 */ /* 0x000fea000383ffff */
.L_x_54:
[----:B------:R-:W-:-:S07]  /*93f0*/  MOV R0, UR5 ;  /* 0x0000000500007c02 */ /* 0x000fce0008000f00 */
.L_x_146:
[----:B-1----:R1:W2:Y:S02]  /*9400*/  SYNCS.PHASECHK.TRANS64.TRYWAIT P0, [R0+URZ], R3 ;  /* 0x00000003000075a7 */ /* 0x0022a400080011ff */
[----:B--2---:R-:W-:Y:S05]  /*9410*/  @!P0 NANOSLEEP.SYNCS 0x989680 ;  /* 0x009896800000895d */ /* 0x004fea0003900000 */
[----:B------:R-:W2:Y:S02]  /*9420*/  @!P0 SYNCS.PHASECHK.TRANS64 P0, [R0+URZ], R3 ;  /* 0x00000003000085a7 */ /* 0x000ea400080010ff */
[----:B--2---:R-:W-:Y:S05]  /*9430*/  @!P0 BRA `(.L_x_146) ;  /* 0xfffffffc00f08947 */ /* 0x004fea000383ffff */
[----:B------:R-:W-:Y:S05]  /*9440*/  BRA `(.L_x_147) ;  /* 0xffffff9800bc7947 */ /* 0x000fea000383ffff */
.L_x_57:
[----:B-1----:R1:W2:Y:S02]  /*9450*/  SYNCS.PHASECHK.TRANS64.TRYWAIT P0, [R2+URZ+0x150], R5 ;  /* 0x00015005020075a7 */ /* 0x0022a400080011ff */
[----:B--2---:R-:W-:Y:S05]  /*9460*/  @!P0 NANOSLEEP.SYNCS 0x989680 ;  /* 0x009896800000895d */ /* 0x004fea0003900000 */
[----:B------:R-:W2:Y:S02]  /*9470*/  @!P0 SYNCS.PHASECHK.TRANS64 P0, [R2+URZ+0x150], R5 ;  /* 0x00015005020085a7 */ /* 0x000ea400080010ff */
[----:B--2---:R-:W-:Y:S05]  /*9480*/  @!P0 BRA `(.L_x_57) ;  /* 0xfffffffc00f08947 */ /* 0x004fea000383ffff */
[----:B------:R-:W-:Y:S05]  /*9490*/  BRA `(.L_x_148) ;  /* 0xffffff9c00187947 */ /* 0x000fea000383ffff */
.L_x_58:
[----:B------:R-:W-:-:S07]  /*94a0*/  MOV R2, UR4 ;  /* 0x0000000400027c02 */ /* 0x000fce0008000f00 */
.L_x_149:
[----:B-1----:R1:W2:Y:S02]  /*94b0*/  SYNCS.PHASECHK.TRANS64.TRYWAIT P0, [R2+URZ+0x100], R5 ;  /* 0x00010005020075a7 */ /* 0x0022a400080011ff */
[----:B--2---:R-:W-:Y:S05]  /*94c0*/  @!P0 NANOSLEEP.SYNCS 0x989680 ;  /* 0x009896800000895d */ /* 0x004fea0003900000 */
[----:B------:R-:W2:Y:S02]  /*94d0*/  @!P0 SYNCS.PHASECHK.TRANS64 P0, [R2+URZ+0x100], R5 ;  /* 0x00010005020085a7 */ /* 0x000ea400080010ff */
[----:B--2---:R-:W-:Y:S05]  /*94e0*/  @!P0 BRA `(.L_x_149) ;  /* 0xfffffffc00f08947 */ /* 0x004fea000383ffff */
[----:B------:R-:W-:Y:S05]  /*94f0*/  BRA `(.L_x_150) ;  /* 0xffffff9c00287947 */ /* 0x000fea000383ffff */
.L_x_59:
[----:B-1----:R1:W2:Y:S02]  /*9500*/  SYNCS.PHASECHK.TRANS64.TRYWAIT P1, [R2+URZ+0xf0], R5 ;  /* 0x0000f005020075a7 */ /* 0x0022a400080211ff */
[----:B--2---:R-:W-:Y:S05]  /*9510*/  @!P1 NANOSLEEP.SYNCS 0x989680 ;  /* 0x009896800000995d */ /* 0x004fea0003900000 */
[----:B------:R-:W2:Y:S02]  /*9520*/  @!P1 SYNCS.PHASECHK.TRANS64 P1, [R2+URZ+0xf0], R5 ;  /* 0x0000f005020095a7 */ /* 0x000ea400080210ff */
[----:B--2---:R-:W-:Y:S05]  /*9530*/  @!P1 BRA `(.L_x_59) ;  /* 0xfffffffc00f09947 */ /* 0x004fea000383ffff */
[----:B------:R-:W-:Y:S05]  /*9540*/  BRA `(.L_x_151) ;  /* 0xffffff9c00587947 */ /* 0x000fea000383ffff */
.L_x_62:
[----:B------:R-:W-:-:S07]  /*9550*/  MOV R0, UR4 ;  /* 0x0000000400007c02 */ /* 0x000fce0008000f00 */
.L_x_152:
[----:B-1----:R1:W2:Y:S02]  /*9560*/  SYNCS.PHASECHK.TRANS64.TRYWAIT P0, [R0+URZ+0x100], R3 ;  /* 0x00010003000075a7 */ /* 0x0022a400080011ff */
[----:B--2---:R-:W-:Y:S05]  /*9570*/  @!P0 NANOSLEEP.SYNCS 0x989680 ;  /* 0x009896800000895d */ /* 0x004fea0003900000 */
[----:B------:R-:W2:Y:S02]  /*9580*/  @!P0 SYNCS.PHASECHK.TRANS64 P0, [R0+URZ+0x100], R3 ;  /* 0x00010003000085a7 */ /* 0x000ea400080010ff */
[----:B--2---:R-:W-:Y:S05]  /*9590*/  @!P0 BRA `(.L_x_152) ;  /* 0xfffffffc00f08947 */ /* 0x004fea000383ffff */
[----:B------:R-:W-:Y:S05]  /*95a0*/  BRA `(.L_x_61) ;  /* 0xffffff9c00ac7947 */ /* 0x000fea000383ffff */
.L_x_69:
[----:B-1----:R1:W2:Y:S02]  /*95b0*/  SYNCS.PHASECHK.TRANS64.TRYWAIT P1, [R0+URZ+0xf0], R5 ;  /* 0x0000f005000075a7 */ /* 0x0022a400080211ff */
[----:B--2---:R-:W-:Y:S05]  /*95c0*/  @!P1 NANOSLEEP.SYNCS 0x989680 ;  /* 0x009896800000995d */ /* 0x004fea0003900000 */
[----:B------:R-:W2:Y:S02]  /*95d0*/  @!P1 SYNCS.PHASECHK.TRANS64 P1, [R0+URZ+0xf0], R5 ;  /* 0x0000f005000095a7 */ /* 0x000ea400080210ff */
[----:B--2---:R-:W-:Y:S05]  /*95e0*/  @!P1 BRA `(.L_x_69) ;  /* 0xfffffffc00f09947 */ /* 0x004fea000383ffff */
[----:B------:R-:W-:Y:S05]  /*95f0*/  BRA `(.L_x_153) ;  /* 0xffffffa400107947 */ /* 0x000fea000383ffff */
.L_x_70:
[----:B------:R-:W-:-:S07]  /*9600*/  MOV R3, UR22 ;  /* 0x0000001600037c02 */ /* 0x000fce0008000f00 */
.L_x_154:
[----:B-1----:R1:W2:Y:S02]  /*9610*/  SYNCS.PHASECHK.TRANS64.TRYWAIT P0, [R3+URZ+0x130], R0 ;  /* 0x00013000030075a7 */ /* 0x0022a400080011ff */
[----:B--2---:R-:W-:Y:S05]  /*9620*/  @!P0 NANOSLEEP.SYNCS 0x989680 ;  /* 0x009896800000895d */ /* 0x004fea0003900000 */
[----:B------:R-:W2:Y:S02]  /*9630*/  @!P0 SYNCS.PHASECHK.TRANS64 P0, [R3+URZ+0x130], R0 ;  /* 0x00013000030085a7 */ /* 0x000ea400080010ff */
[----:B--2---:R-:W-:Y:S05]  /*9640*/  @!P0 BRA `(.L_x_154) ;  /* 0xfffffffc00f08947 */ /* 0x004fea000383ffff */
[----:B------:R-:W-:Y:S05]  /*9650*/  BRA `(.L_x_155) ;  /* 0xffffffa400487947 */ /* 0x000fea000383ffff */
.L_x_73:
[----:B------:R-:W-:Y:S07]  /*9660*/  MOV R0, UR5 ;  /* 0x0000000500007c02 */ /* 0x000fee0008000f00 */
.L_x_156:
[----:B-1----:R1:W2:Y:S02]  /*9670*/  SYNCS.PHASECHK.TRANS64.TRYWAIT P0, [R0+URZ], R3 ;  /* 0x00000003000075a7 */ /* 0x0022a400080011ff */
[----:B--2---:R-:W-:Y:S05]  /*9680*/  @!P0 NANOSLEEP.SYNCS 0x989680 ;  /* 0x009896800000895d */ /* 0x004fea0003900000 */
[----:B------:R-:W2:Y:S02]  /*9690*/  @!P0 SYNCS.PHASECHK.TRANS64 P0, [R0+URZ], R3 ;  /* 0x00000003000085a7 */ /* 0x000ea400080010ff */
[----:B--2---:R-:W-:Y:S05]  /*96a0*/  @!P0 BRA `(.L_x_156) ;  /* 0xfffffffc00f08947 */ /* 0x004fea000383ffff */
[----:B------:R-:W-:Y:S05]  /*96b0*/  BRA `(.L_x_72) ;  /* 0xffffffa400647947 */ /* 0x000fea000383ffff */
.L_x_76:
[----:B------:R-:W-:-:S07]  /*96c0*/  MOV R0, UR4 ;  /* 0x0000000400007c02 */ /* 0x000fce0008000f00 */
.L_x_157:
[----:B--2---:R2:W4:Y:S02]  /*96d0*/  SYNCS.PHASECHK.TRANS64.TRYWAIT P0, [R0+URZ], R3 ;  /* 0x00000003000075a7 */ /* 0x00452400080011ff */
[----:B----4-:R-:W-:Y:S05]  /*96e0*/  @!P0 NANOSLEEP.SYNCS 0x989680 ;  /* 0x009896800000895d */ /* 0x010fea0003900000 */
[----:B------:R-:W4:Y:S02]  /*96f0*/  @!P0 SYNCS.PHASECHK.TRANS64 P0, [R0+URZ], R3 ;  /* 0x00000003000085a7 */ /* 0x000f2400080010ff */
[----:B----4-:R-:W-:Y:S05]  /*9700*/  @!P0 BRA `(.L_x_157) ;  /* 0xfffffffc00f08947 */ /* 0x010fea000383ffff */
[----:B------:R-:W-:Y:S05]  /*9710*/  BRA `(.L_x_158) ;  /* 0xffffffa800187947 */ /* 0x000fea000383ffff */
.L_x_77:
[----:B------:R-:W-:-:S07]  /*9720*/  MOV R0, UR5 ;  /* 0x0000000500007c02 */ /* 0x000fce0008000f00 */
.L_x_159:
[----:B-1----:R1:W2:Y:S02]  /*9730*/  SYNCS.PHASECHK.TRANS64.TRYWAIT P0, [R0+URZ], R3 ;  /* 0x00000003000075a7 */ /* 0x0022a400080011ff */
[----:B--2---:R-:W-:Y:S05]  /*9740*/  @!P0 NANOSLEEP.SYNCS 0x989680 ;  /* 0x009896800000895d */ /* 0x004fea0003900000 */
[----:B------:R-:W2:Y:S02]  /*9750*/  @!P0 SYNCS.PHASECHK.TRANS64 P0, [R0+URZ], R3 ;  /* 0x00000003000085a7 */ /* 0x000ea400080010ff */
[----:B--2---:R-:W-:Y:S05]  /*9760*/  @!P0 BRA `(.L_x_159) ;  /* 0xfffffffc00f08947 */ /* 0x004fea000383ffff */
[----:B------:R-:W-:Y:S05]  /*9770*/  BRA `(.L_x_160) ;  /* 0xffffffa800247947 */ /* 0x000fea000383ffff */
.L_x_78:
[----:B------:R-:W-:-:S07]  /*9780*/  MOV R0, UR5 ;  /* 0x0000000500007c02 */ /* 0x000fce0008000f00 */
.L_x_161:
[----:B-1----:R1:W2:Y:S02]  /*9790*/  SYNCS.PHASECHK.TRANS64.TRYWAIT P0, [R0+URZ], R3 ;  /* 0x00000003000075a7 */ /* 0x0022a400080011ff */
[----:B--2---:R-:W-:Y:S05]  /*97a0*/  @!P0 NANOSLEEP.SYNCS 0x989680 ;  /* 0x009896800000895d */ /* 0x004fea0003900000 */
[----:B------:R-:W2:Y:S02]  /*97b0*/  @!P0 SYNCS.PHASECHK.TRANS64 P0, [R0+URZ], R3 ;  /* 0x00000003000085a7 */ /* 0x000ea400080010ff */
[----:B--2---:R-:W-:Y:S05]  /*97c0*/  @!P0 BRA `(.L_x_161) ;  /* 0xfffffffc00f08947 */ /* 0x004fea000383ffff */
[----:B------:R-:W-:Y:S05]  /*97d0*/  BRA `(.L_x_162) ;  /* 0xffffffa800307947 */ /* 0x000fea000383ffff */
.L_x_79:
[----:B------:R-:W-:-:S07]  /*97e0*/  MOV R0, UR4 ;  /* 0x0000000400007c02 */ /* 0x000fce0008000f00 */
.L_x_163:
[----:B-1----:R1:W2:Y:S02]  /*97f0*/  SYNCS.PHASECHK.TRANS64.TRYWAIT P0, [R0+URZ], R3 ;  /* 0x00000003000075a7 */ /* 0x0022a400080011ff */
[----:B--2---:R-:W-:Y:S05]  /*9800*/  @!P0 NANOSLEEP.SYNCS 0x989680 ;  /* 0x009896800000895d */ /* 0x004fea0003900000 */
[----:B------:R-:W2:Y:S02]  /*9810*/  @!P0 SYNCS.PHASECHK.TRANS64 P0, [R0+URZ], R3 ;  /* 0x00000003000085a7 */ /* 0x000ea400080010ff */
[----:B--2---:R-:W-:Y:S05]  /*9820*/  @!P0 BRA `(.L_x_163) ;  /* 0xfffffffc00f08947 */ /* 0x004fea000383ffff */
[----:B------:R-:W-:Y:S05]  /*9830*/  BRA `(.L_x_164) ;  /* 0xffffffa8003c7947 */ /* 0x000fea000383ffff */
.L_x_84:
[----:B--2---:R2:W3:Y:S02]  /*9840*/  SYNCS.PHASECHK.TRANS64.TRYWAIT P0, [R12+URZ+0xf0], R9 ;  /* 0x0000f0090c0075a7 */ /* 0x0044e400080011ff */
[----:B---3--:R-:W-:Y:S05]  /*9850*/  @!P0 NANOSLEEP.SYNCS 0x989680 ;  /* 0x009896800000895d */ /* 0x008fea0003900000 */
[----:B------:R-:W3:Y:S02]  /*9860*/  @!P0 SYNCS.PHASECHK.TRANS64 P0, [R12+URZ+0xf0], R9 ;  /* 0x0000f0090c0085a7 */ /* 0x000ee400080010ff */
[----:B---3--:R-:W-:Y:S05]  /*9870*/  @!P0 BRA `(.L_x_84) ;  /* 0xfffffffc00f08947 */ /* 0x008fea000383ffff */
[----:B------:R-:W-:Y:S05]  /*9880*/  BRA `(.L_x_165) ;  /* 0xffffffac00547947 */ /* 0x000fea000383ffff */
.L_x_87:
[----:B------:R-:W-:Y:S07]  /*9890*/  MOV R0, UR21 ;  /* 0x0000001500007c02 */ /* 0x000fee0008000f00 */
.L_x_166:
[----:B--2---:R2:W3:Y:S02]  /*98a0*/  SYNCS.PHASECHK.TRANS64.TRYWAIT P2, [R0+URZ+0xe8], R11 ;  /* 0x0000e80b000075a7 */ /* 0x0044e400080411ff */
[----:B---3--:R-:W-:Y:S05]  /*98b0*/  @!P2 NANOSLEEP.SYNCS 0x989680 ;  /* 0x009896800000a95d */ /* 0x008fea0003900000 */
[----:B------:R-:W3:Y:S02]  /*98c0*/  @!P2 SYNCS.PHASECHK.TRANS64 P2, [R0+URZ+0xe8], R11 ;  /* 0x0000e80b0000a5a7 */ /* 0x000ee400080410ff */
[----:B---3--:R-:W-:Y:S05]  /*98d0*/  @!P2 BRA `(.L_x_166) ;  /* 0xfffffffc00f0a947 */ /* 0x008fea000383ffff */
[----:B------:R-:W-:Y:S05]  /*98e0*/  BRA `(.L_x_86) ;  /* 0xffffffb000bc7947 */ /* 0x000fea000383ffff */
.L_x_90:
[----:B--2---:R-:W-:Y:S07]  /*98f0*/  MOV R0, UR21 ;  /* 0x0000001500007c02 */ /* 0x004fee0008000f00 */
.L_x_167:
[----:B--2---:R2:W3:Y:S02]  /*9900*/  SYNCS.PHASECHK.TRANS64.TRYWAIT P0, [R0+URZ+0xd0], R9 ;  /* 0x0000d009000075a7 */ /* 0x0044e400080011ff */
[----:B---3--:R-:W-:Y:S05]  /*9910*/  @!P0 NANOSLEEP.SYNCS 0x989680 ;  /* 0x009896800000895d */ /* 0x008fea0003900000 */
[----:B------:R-:W3:Y:S02]  /*9920*/  @!P0 SYNCS.PHASECHK.TRANS64 P0, [R0+URZ+0xd0], R9 ;  /* 0x0000d009000085a7 */ /* 0x000ee400080010ff */
[----:B---3--:R-:W-:Y:S05]  /*9930*/  @!P0 BRA `(.L_x_167) ;  /* 0xfffffffc00f08947 */ /* 0x008fea000383ffff */
[----:B------:R-:W-:Y:S05]  /*9940*/  BRA `(.L_x_168) ;  /* 0xffffffb400187947 */ /* 0x000fea000383ffff */
.L_x_91:
[----:B------:R-:W-:Y:S07]  /*9950*/  MOV R0, UR21 ;  /* 0x0000001500007c02 */ /* 0x000fee0008000f00 */
.L_x_169:
[----:B--2---:R2:W3:Y:S02]  /*9960*/  SYNCS.PHASECHK.TRANS64.TRYWAIT P0, [R0+URZ+0xd8], R9 ;  /* 0x0000d809000075a7 */ /* 0x0044e400080011ff */
[----:B---3--:R-:W-:Y:S05]  /*9970*/  @!P0 NANOSLEEP.SYNCS 0x989680 ;  /* 0x009896800000895d */ /* 0x008fea0003900000 */
[----:B------:R-:W3:Y:S02]  /*9980*/  @!P0 SYNCS.PHASECHK.TRANS64 P0, [R0+URZ+0xd8], R9 ;  /* 0x0000d809000085a7 */ /* 0x000ee400080010ff */
[----:B---3--:R-:W-:Y:S05]  /*9990*/  @!P0 BRA `(.L_x_169) ;  /* 0xfffffffc00f08947 */ /* 0x008fea000383ffff */
[----:B------:R-:W-:Y:S05]  /*99a0*/  BRA `(.L_x_170) ;  /* 0xffffffb400547947 */ /* 0x000fea000383ffff */
.L_x_93:
[----:B------:R-:W-:-:S07]  /*99b0*/  MOV R0, UR21 ;  /* 0x0000001500007c02 */ /* 0x000fce0008000f00 */
.L_x_171:
[----:B---3--:R3:W4:Y:S02]  /*99c0*/  SYNCS.PHASECHK.TRANS64.TRYWAIT P0, [R0+URZ+0xd0], R3 ;  /* 0x0000d003000075a7 */ /* 0x00872400080011ff */
[----:B----4-:R-:W-:Y:S05]  /*99d0*/  @!P0 NANOSLEEP.SYNCS 0x989680 ;  /* 0x009896800000895d */ /* 0x010fea0003900000 */
[----:B------:R-:W4:Y:S02]  /*99e0*/  @!P0 SYNCS.PHASECHK.TRANS64 P0, [R0+URZ+0xd0], R3 ;  /* 0x0000d003000085a7 */ /* 0x000f2400080010ff */
[----:B----4-:R-:W-:Y:S05]  /*99f0*/  @!P0 BRA `(.L_x_171) ;  /* 0xfffffffc00f08947 */ /* 0x010fea000383ffff */
[----:B------:R-:W-:Y:S05]  /*9a00*/  BRA `(.L_x_172) ;  /* 0xffffffb400c87947 */ /* 0x000fea000383ffff */
.L_x_95:
[----:B-1----:R1:W2:Y:S02]  /*9a10*/  SYNCS.PHASECHK.TRANS64.TRYWAIT P0, [R3+URZ+0xf0], R0 ;  /* 0x0000f000030075a7 */ /* 0x0022a400080011ff */
[----:B--2---:R-:W-:Y:S05]  /*9a20*/  @!P0 NANOSLEEP.SYNCS 0x989680 ;  /* 0x009896800000895d */ /* 0x004fea0003900000 */
[----:B------:R-:W2:Y:S02]  /*9a30*/  @!P0 SYNCS.PHASECHK.TRANS64 P0, [R3+URZ+0xf0], R0 ;  /* 0x0000f000030085a7 */ /* 0x000ea400080010ff */
[----:B--2---:R-:W-:Y:S05]  /*9a40*/  @!P0 BRA `(.L_x_95) ;  /* 0xfffffffc00f08947 */ /* 0x004fea000383ffff */
[----:B------:R-:W-:Y:S05]  /*9a50*/  BRA `(.L_x_173) ;  /* 0xffffffb800887947 */ /* 0x000fea000383ffff */
.L_x_106:
[----:B-1----:R1:W2:Y:S02]  /*9a60*/  SYNCS.PHASECHK.TRANS64.TRYWAIT P1, [R3+URZ+0xc0], R0 ;  /* 0x0000c000030075a7 */ /* 0x0022a400080211ff */
[----:B--2---:R-:W-:Y:S05]  /*9a70*/  @!P1 NANOSLEEP.SYNCS 0x989680 ;  /* 0x009896800000995d */ /* 0x004fea0003900000 */
[----:B------:R-:W2:Y:S02]  /*9a80*/  @!P1 SYNCS.PHASECHK.TRANS64 P1, [R3+URZ+0xc0], R0 ;  /* 0x0000c000030095a7 */ /* 0x000ea400080210ff */
[----:B--2---:R-:W-:Y:S05]  /*9a90*/  @!P1 BRA `(.L_x_106) ;  /* 0xfffffffc00f09947 */ /* 0x004fea000383ffff */
[----:B------:R-:W-:Y:S05]  /*9aa0*/  BRA `(.L_x_105) ;  /* 0xffffffc800047947 */ /* 0x000fea000383ffff */
.L_x_108:
[----:B--2---:R2:W4:Y:S02]  /*9ab0*/  SYNCS.PHASECHK.TRANS64.TRYWAIT P0, [R186+URZ+0x110], R5 ;  /* 0x00011005ba0075a7 */ /* 0x00452400080011ff */
[----:B----4-:R-:W-:Y:S05]  /*9ac0*/  @!P0 NANOSLEEP.SYNCS 0x989680 ;  /* 0x009896800000895d */ /* 0x010fea0003900000 */
[----:B------:R-:W4:Y:S02]  /*9ad0*/  @!P0 SYNCS.PHASECHK.TRANS64 P0, [R186+URZ+0x110], R5 ;  /* 0x00011005ba0085a7 */ /* 0x000f2400080010ff */
[----:B----4-:R-:W-:Y:S05]  /*9ae0*/  @!P0 BRA `(.L_x_108) ;  /* 0xfffffffc00f08947 */ /* 0x010fea000383ffff */
[----:B------:R-:W-:Y:S05]  /*9af0*/  BRA `(.L_x_107) ;  /* 0xffffffc800607947 */ /* 0x000fea000383ffff */
.L_x_117:
[----:B--2---:R2:W3:Y:S02]  /*9b00*/  SYNCS.PHASECHK.TRANS64.TRYWAIT P0, [R193+URZ+0xc0], R0 ;  /* 0x0000c000c10075a7 */ /* 0x0044e400080011ff */
[----:B---3--:R-:W-:Y:S05]  /*9b10*/  @!P0 NANOSLEEP.SYNCS 0x989680 ;  /* 0x009896800000895d */ /* 0x008fea0003900000 */
[----:B------:R-:W3:Y:S02]  /*9b20*/  @!P0 SYNCS.PHASECHK.TRANS64 P0, [R193+URZ+0xc0], R0 ;  /* 0x0000c000c10085a7 */ /* 0x000ee400080010ff */
[----:B---3--:R-:W-:Y:S05]  /*9b30*/  @!P0 BRA `(.L_x_117) ;  /* 0xfffffffc00f08947 */ /* 0x008fea000383ffff */
[----:B------:R-:W-:Y:S05]  /*9b40*/  BRA `(.L_x_116) ;  /* 0xffffffdc006c7947 */ /* 0x000fea000383ffff */
        .weak           $__internal_0_$__cuda_sm10x_tcgen05_guardrail_trap_col_being_dealloced_not_returned_by_alloc
        .type           $__internal_0_$__cuda_sm10x_tcgen05_guardrail_trap_col_being_dealloced_not_returned_by_alloc,@function
        .size           $__internal_0_$__cuda_sm10x_tcgen05_guardrail_trap_col_being_dealloced_not_returned_by_alloc,($__internal_1_$__cuda_sm10x_tcgen05_guardrail_trap_phase_invalid_during_alloc - $__internal_0_$__cuda_sm10x_tcgen05_guardrail_trap_col_being_dealloced_not_returned_by_alloc)
$__internal_0_$__cuda_sm10x_tcgen05_guardrail_trap_col_being_dealloced_not_returned_by_alloc:
[----:B------:R-:W-:Y:S05]  /*9b50*/  BPT.TRAP 0x1 ;  /* 0x000000040000795c */ /* 0x000fea0000300000 */
[----:B------:R-:W-:-:S04]  /*9b60*/  HFMA2 R3, -RZ, RZ, 0, 0 ;  /* 0x00000000ff037431 */ /* 0x000fc800000001ff */
[----:B------:R-:W-:Y:S05]  /*9b70*/  RET.REL.NODEC R2 `(_ZN7cutlass13device_kernelINS_4gemm6kernel13GemmUniversalIN4cute5tupleIJiiiiEEENS1_10collective13CollectiveMmaINS1_35MainloopSm100TmaUmmaWarpSpecializedILi12ELi2ELi4ENS5_IJNS4_1CILi1EEENSA_ILi8EEESB_EEEEENS5_IJNSA_ILi128EEESF_NSA_ILi64EEEEEENS_12float_e4m3_tENS5_IJlSB_lEEESI_SJ_NS4_8TiledMMAINS4_8MMA_AtomIJNS4_10MMA_TraitsINS4_19SM100_MMA_F8F6F4_SSEJSI_SI_fSF_SF_NS4_17integral_constantINS4_4UMMA5MajorELSQ_0EEESR_NSO_INSP_7ScaleInELSS_0EEEST_EEEEEENS4_6LayoutINS5_IJSB_SB_SB_EEENS5_IJNSA_ILi0EEESY_SY_EEEEENS5_IJNS4_10UnderscoreES11_S11_EEEEENS4_23SM90_TMA_LOAD_MULTICASTENS4_14ComposedLayoutINS4_7SwizzleILi2ELi4ELi3EEENS4_18smem_ptr_flag_bitsILi8EEENSW_INS5_IJSC_SG_EEENS5_IJSG_SB_EEEEEEEvNS4_8identityENS4_13SM90_TMA_LOADES1D_vS1E_EENS_8epilogue10collective18CollectiveEpilogueINS1H_23Sm100TmaWarpSpecializedILi2ELi2ELi64ELb0ELb0EEEJSH_NS5_IJNSW_ISF_SB_EENSW_ISG_SB_EEEEESI_SJ_SI_SJ_NS1H_6fusion15FusionCallbacksIS1L_NS1P_17LinearCombinationISI_fSI_fLNS_15FloatRoundStyleE2EEESH_S1O_JEEENS4_5SM1004TMEM4LOAD26SM100_TMEM_LOAD_32dp32b64xES1F_S1D_NS4_39AutoVectorizingCopyWithAssumedAlignmentILi128EEENS4_14SM90_TMA_STOREES1D_S20_S20_EEEvvEEEEvNT_6ParamsE) ;  /* 0xffffff6402207950 */ /* 0x000fea0003c3ffff */
        .weak           $__internal_1_$__cuda_sm10x_tcgen05_guardrail_trap_phase_invalid_during_alloc
        .type           $__internal_1_$__cuda_sm10x_tcgen05_guardrail_trap_phase_invalid_during_alloc,@function
        .size           $__internal_1_$__cuda_sm10x_tcgen05_guardrail_trap_phase_invalid_during_alloc,($__internal_2_$__cuda_sm10x_tcgen05_guardrail_trap_unallocated_columns_being_dealloced - $__internal_1_$__cuda_sm10x_tcgen05_guardrail_trap_phase_invalid_during_alloc)
$__internal_1_$__cuda_sm10x_tcgen05_guardrail_trap_phase_invalid_during_alloc:
[----:B------:R-:W-:Y:S05]  /*9b80*/  BPT.TRAP 0x1 ;  /* 0x000000040000795c */ /* 0x000fea0000300000 */
[----:B------:R-:W-:-:S04]  /*9b90*/  MOV R5, 0x0 ;  /* 0x0000000000057802 */ /* 0x000fc80000000f00 */
[----:B------:R-:W-:Y:S05]  /*9ba0*/  RET.REL.NODEC R4 `(_ZN7cutlass13device_kernelINS_4gemm6kernel13GemmUniversalIN4cute5tupleIJiiiiEEENS1_10collective13CollectiveMmaINS1_35MainloopSm100TmaUmmaWarpSpecializedILi12ELi2ELi4ENS5_IJNS4_1CILi1EEENSA_ILi8EEESB_EEEEENS5_IJNSA_ILi128EEESF_NSA_ILi64EEEEEENS_12float_e4m3_tENS5_IJlSB_lEEESI_SJ_NS4_8TiledMMAINS4_8MMA_AtomIJNS4_10MMA_TraitsINS4_19SM100_MMA_F8F6F4_SSEJSI_SI_fSF_SF_NS4_17integral_constantINS4_4UMMA5MajorELSQ_0EEESR_NSO_INSP_7ScaleInELSS_0EEEST_EEEEEENS4_6LayoutINS5_IJSB_SB_SB_EEENS5_IJNSA_ILi0EEESY_SY_EEEEENS5_IJNS4_10UnderscoreES11_S11_EEEEENS4_23SM90_TMA_LOAD_MULTICASTENS4_14ComposedLayoutINS4_7SwizzleILi2ELi4ELi3EEENS4_18smem_ptr_flag_bitsILi8EEENSW_INS5_IJSC_SG_EEENS5_IJSG_SB_EEEEEEEvNS4_8identityENS4_13SM90_TMA_LOADES1D_vS1E_EENS_8epilogue10collective18CollectiveEpilogueINS1H_23Sm100TmaWarpSpecializedILi2ELi2ELi64ELb0ELb0EEEJSH_NS5_IJNSW_ISF_SB_EENSW_ISG_SB_EEEEESI_SJ_SI_SJ_NS1H_6fusion15FusionCallbacksIS1L_NS1P_17LinearCombinationISI_fSI_fLNS_15FloatRoundStyleE2EEESH_S1O_JEEENS4_5SM1004TMEM4LOAD26SM100_TMEM_LOAD_32dp32b64xES1F_S1D_NS4_39AutoVectorizingCopyWithAssumedAlignmentILi128EEENS4_14SM90_TMA_STOREES1D_S20_S20_EEEvvEEEEvNT_6ParamsE) ;  /* 0xffffff6404147950 */ /* 0x000fea0003c3ffff */
        .weak           $__internal_2_$__cuda_sm10x_tcgen05_guardrail_trap_unallocated_columns_being_dealloced
        .type           $__internal_2_$__cuda_sm10x_tcgen05_guardrail_trap_unallocated_columns_being_dealloced,@function
        .size           $__internal_2_$__cuda_sm10x_tcgen05_guardrail_trap_unallocated_columns_being_dealloced,(.L_x_175 - $__internal_2_$__cuda_sm10x_tcgen05_guardrail_trap_unallocated_columns_being_dealloced)
$__internal_2_$__cuda_sm10x_tcgen05_guardrail_trap_unallocated_columns_being_dealloced:
[----:B------:R-:W-:Y:S05]  /*9bb0*/  BPT.TRAP 0x1 ;  /* 0x000000040000795c */ /* 0x000fea0000300000 */
[----:B------:R-:W-:-:S04]  /*9bc0*/  HFMA2 R3, -RZ, RZ, 0, 0 ;  /* 0x00000000ff037431 */ /* 0x000fc800000001ff */
[----:B------:R-:W-:Y:S05]  /*9bd0*/  RET.REL.NODEC R2 `(_ZN7cutlass13device_kernelINS_4gemm6kernel13GemmUniversalIN4cute5tupleIJiiiiEEENS1_10collective13CollectiveMmaINS1_35MainloopSm100TmaUmmaWarpSpecializedILi12ELi2ELi4ENS5_IJNS4_1CILi1EEENSA_ILi8EEESB_EEEEENS5_IJNSA_ILi128EEESF_NSA_ILi64EEEEEENS_12float_e4m3_tENS5_IJlSB_lEEESI_SJ_NS4_8TiledMMAINS4_8MMA_AtomIJNS4_10MMA_TraitsINS4_19SM100_MMA_F8F6F4_SSEJSI_SI_fSF_SF_NS4_17integral_constantINS4_4UMMA5MajorELSQ_0EEESR_NSO_INSP_7ScaleInELSS_0EEEST_EEEEEENS4_6LayoutINS5_IJSB_SB_SB_EEENS5_IJNSA_ILi0EEESY_SY_EEEEENS5_IJNS4_10UnderscoreES11_S11_EEEEENS4_23SM90_TMA_LOAD_MULTICASTENS4_14ComposedLayoutINS4_7SwizzleILi2ELi4ELi3EEENS4_18smem_ptr_flag_bitsILi8EEENSW_INS5_IJSC_SG_EEENS5_IJSG_SB_EEEEEEEvNS4_8identityENS4_13SM90_TMA_LOADES1D_vS1E_EENS_8epilogue10collective18CollectiveEpilogueINS1H_23Sm100TmaWarpSpecializedILi2ELi2ELi64ELb0ELb0EEEJSH_NS5_IJNSW_ISF_SB_EENSW_ISG_SB_EEEEESI_SJ_SI_SJ_NS1H_6fusion15FusionCallbacksIS1L_NS1P_17LinearCombinationISI_fSI_fLNS_15FloatRoundStyleE2EEESH_S1O_JEEENS4_5SM1004TMEM4LOAD26SM100_TMEM_LOAD_32dp32b64xES1F_S1D_NS4_39AutoVectorizingCopyWithAssumedAlignmentILi128EEENS4_14SM90_TMA_STOREES1D_S20_S20_EEEvvEEEEvNT_6ParamsE) ;  /* 0xffffff6402087950 */ /* 0x000fea0003c3ffff */
.L_x_174:
[----:B------:R-:W-:-:S00]  /*9be0*/  BRA `(.L_x_174) ;  /* 0xfffffffc00fc7947 */ /* 0x000fc0000383ffff */
[----:B------:R-:W-:-:S00]  /*9bf0*/  NOP ;  /* 0x0000000000007918 */ /* 0x000fc00000000000 */
        /* <DEDUP_REMOVED lines=8> */
.L_x_175:


//--------------------- .nv.global.init           --------------------------
	.section	.nv.global.init,"aw",@progbits
.nv.global.init:
	.type		$str$27,@object
	.size		$str$27,($str$28 - $str$27)
$str$27:
        /*0000*/ 	.byte	0x28, 0x61, 0x64, 0x64, 0x72, 0x65, 0x73, 0x73, 0x20, 0x26, 0x20, 0x6d, 0x61, 0x73, 0x6b, 0x29
        /*0010*/ 	.byte	0x20, 0x3d, 0x3d, 0x20, 0x30, 0x00
	.type		$str$28,@object
	.size		$str$28,($str$26 - $str$28)
$str$28:
        /*0016*/ 	.byte	0x2f, 0x74, 0x6d, 0x70, 0x2f, 0x63, 0x75, 0x74, 0x6c, 0x61, 0x73, 0x73, 0x5f, 0x73, 0x77, 0x65
        /*0026*/ 	.byte	0x65, 0x70, 0x5f, 0x73, 0x72, 0x63, 0x2f, 0x69, 0x6e, 0x63, 0x6c, 0x75, 0x64, 0x65, 0x2f, 0x63
        /*0036*/ 	.byte	0x75, 0x74, 0x65, 0x2f, 0x70, 0x6f, 0x69, 0x6e, 0x74, 0x65, 0x72, 0x5f, 0x66, 0x6c, 0x61, 0x67
        /*0046*/ 	.byte	0x67, 0x65, 0x64, 0x2e, 0x68, 0x70, 0x70, 0x00
	.type		$str$26,@object
	.size		$str$26,($str$25 - $str$26)
$str$26:
        /*004e*/ 	.byte	0x2f, 0x74, 0x6d, 0x70, 0x2f, 0x63, 0x75, 0x74, 0x6c, 0x61, 0x73, 0x73, 0x5f, 0x73, 0x77, 0x65
        /*005e*/ 	.byte	0x65, 0x70, 0x5f, 0x73, 0x72, 0x63, 0x2f, 0x69, 0x6e, 0x63, 0x6c, 0x75, 0x64, 0x65, 0x2f, 0x63
        /*006e*/ 	.byte	0x75, 0x74, 0x65, 0x2f, 0x61, 0x74, 0x6f, 0x6d, 0x2f, 0x63, 0x6f, 0x70, 0x79, 0x5f, 0x74, 0x72
        /*007e*/ 	.byte	0x61, 0x69, 0x74, 0x73, 0x5f, 0x73, 0x6d, 0x31, 0x30, 0x30, 0x2e, 0x68, 0x70, 0x70, 0x00
	.type		$str$25,@object
	.size		$str$25,(__unnamed_1 - $str$25)
$str$25:
        /*008d*/ 	.byte	0x28, 0x28, 0x75, 0x69, 0x6e, 0x74, 0x33, 0x32, 0x5f, 0x74, 0x28, 0x74, 0x68, 0x72, 0x65, 0x61
        /*009d*/ 	.byte	0x64, 0x49, 0x64, 0x78, 0x2e, 0x78, 0x29, 0x20, 0x2f, 0x20, 0x33, 0x32, 0x29, 0x20, 0x25, 0x20
        /*00ad*/ 	.byte	0x34, 0x29, 0x20, 0x3d, 0x3d, 0x20, 0x28, 0x28, 0x28, 0x74, 0x6d, 0x65, 0x6d, 0x5f, 0x61, 0x64
        /*00bd*/ 	.byte	0x64, 0x72, 0x20, 0x3e, 0x3e, 0x20, 0x31, 0x36, 0x29, 0x20, 0x2f, 0x20, 0x33, 0x32, 0x29, 0x20
        /*00cd*/ 	.byte	0x25, 0x20, 0x34, 0x29, 0x00
	.type		__unnamed_1,@object
	.size		__unnamed_1,(__unnamed_2 - __unnamed_1)
__unnamed_1:
        /*00d2*/ 	.byte	0x61, 0x75, 0x74, 0x6f, 0x20, 0x63, 0x75, 0x74, 0x65, 0x3a, 0x3a, 0x61, 0x73, 0x5f, 0x70, 0x6f
        /* <DEDUP_REMOVED lines=24> */
        /*0262*/ 	.byte	0x43, 0x3c, 0x38, 0x31, 0x39, 0x32, 0x3e, 0x3e, 0x3e, 0x3e, 0x5d, 0x00
	.type		__unnamed_2,@object
	.size		__unnamed_2,(.L_2 - __unnamed_2)
__unnamed_2:
        /* <DEDUP_REMOVED lines=42> */
        /*050e*/ 	.byte	0x3e, 0x3e, 0x3e, 0x3e, 0x5d, 0x00
.L_2:


//--------------------- .nv.shared._ZN7cutlass13device_kernelINS_4gemm6kernel13GemmUniversalIN4cute5tupleIJiiiiEEENS1_10collective13CollectiveMmaINS1_35MainloopSm100TmaUmmaWarpSpecializedILi12ELi2ELi4ENS5_IJNS4_1CILi1EEENSA_ILi8EEESB_EEEEENS5_IJNSA_ILi128EEESF_NSA_ILi64EEEEEENS_12float_e4m3_tENS5_IJlSB_lEEESI_SJ_NS4_8TiledMMAINS4_8MMA_AtomIJNS4_10MMA_TraitsINS4_19SM100_MMA_F8F6F4_SSEJSI_SI_fSF_SF_NS4_17integral_constantINS4_4UMMA5MajorELSQ_0EEESR_NSO_INSP_7ScaleInELSS_0EEEST_EEEEEENS4_6LayoutINS5_IJSB_SB_SB_EEENS5_IJNSA_ILi0EEESY_SY_EEEEENS5_IJNS4_10UnderscoreES11_S11_EEEEENS4_23SM90_TMA_LOAD_MULTICASTENS4_14ComposedLayoutINS4_7SwizzleILi2ELi4ELi3EEENS4_18smem_ptr_flag_bitsILi8EEENSW_INS5_IJSC_SG_EEENS5_IJSG_SB_EEEEEEEvNS4_8identityENS4_13SM90_TMA_LOADES1D_vS1E_EENS_8epilogue10collective18CollectiveEpilogueINS1H_23Sm100TmaWarpSpecializedILi2ELi2ELi64ELb0ELb0EEEJSH_NS5_IJNSW_ISF_SB_EENSW_ISG_SB_EEEEESI_SJ_SI_SJ_NS1H_6fusion15FusionCallbacksIS1L_NS1P_17LinearCombinationISI_fSI_fLNS_15FloatRoundStyleE2EEESH_S1O_JEEENS4_5SM1004TMEM4LOAD26SM100_TMEM_LOAD_32dp32b64xES1F_S1D_NS4_39AutoVectorizingCopyWithAssumedAlignmentILi128EEENS4_14SM90_TMA_STOREES1D_S20_S20_EEEvvEEEEvNT_6ParamsE --------------------------
	.section	.nv.shared._ZN7cutlass13device_kernelINS_4gemm6kernel13GemmUniversalIN4cute5tupleIJiiiiEEENS1_10collective13CollectiveMmaINS1_35MainloopSm100TmaUmmaWarpSpecializedILi12ELi2ELi4ENS5_IJNS4_1CILi1EEENSA_ILi8EEESB_EEEEENS5_IJNSA_ILi128EEESF_NSA_ILi64EEEEEENS_12float_e4m3_tENS5_IJlSB_lEEESI_SJ_NS4_8TiledMMAINS4_8MMA_AtomIJNS4_10MMA_TraitsINS4_19SM100_MMA_F8F6F4_SSEJSI_SI_fSF_SF_NS4_17integral_constantINS4_4UMMA5MajorELSQ_0EEESR_NSO_INSP_7ScaleInELSS_0EEEST_EEEEEENS4_6LayoutINS5_IJSB_SB_SB_EEENS5_IJNSA_ILi0EEESY_SY_EEEEENS5_IJNS4_10UnderscoreES11_S11_EEEEENS4_23SM90_TMA_LOAD_MULTICASTENS4_14ComposedLayoutINS4_7SwizzleILi2ELi4ELi3EEENS4_18smem_ptr_flag_bitsILi8EEENSW_INS5_IJSC_SG_EEENS5_IJSG_SB_EEEEEEEvNS4_8identityENS4_13SM90_TMA_LOADES1D_vS1E_EENS_8epilogue10collective18CollectiveEpilogueINS1H_23Sm100TmaWarpSpecializedILi2ELi2ELi64ELb0ELb0EEEJSH_NS5_IJNSW_ISF_SB_EENSW_ISG_SB_EEEEESI_SJ_SI_SJ_NS1H_6fusion15FusionCallbacksIS1L_NS1P_17LinearCombinationISI_fSI_fLNS_15FloatRoundStyleE2EEESH_S1O_JEEENS4_5SM1004TMEM4LOAD26SM100_TMEM_LOAD_32dp32b64xES1F_S1D_NS4_39AutoVectorizingCopyWithAssumedAlignmentILi128EEENS4_14SM90_TMA_STOREES1D_S20_S20_EEEvvEEEEvNT_6ParamsE,"aw",@nobits
	.sectionflags	@""
	.align	16
	.zero		1024


//--------------------- .nv.shared.reserved.0     --------------------------
	.section	.nv.shared.reserved.0,"aw",@nobits
	.weak		__nv_reservedSMEM_offset_0_alias
	.size		__nv_reservedSMEM_offset_0_alias, 0, 64
	.other		__nv_reservedSMEM_offset_0_alias,@"STO_CUDA_RESERVED_SHARED STV_DEFAULT"
__nv_reservedSMEM_offset_0_alias:
	.zero		0
.nv.shared.reserved.0:
	.zero		64
	.weak		__nv_reservedSMEM_tcgen05_partition
	.type		__nv_reservedSMEM_tcgen05_partition,@object
	.size		__nv_reservedSMEM_tcgen05_partition,(.L_0 - __nv_reservedSMEM_tcgen05_partition)
__nv_reservedSMEM_tcgen05_partition:
	.zero		32
.L_0:


//--------------------- .nv.global                --------------------------
	.section	.nv.global,"aw",@nobits
.nv.global:
	.type		_ZN40_INTERNAL_522722ba_4_k_cu_4f4675fd_262504cute1_E,@object
	.size		_ZN40_INTERNAL_522722ba_4_k_cu_4f4675fd_262504cute1_E,(_ZN40_INTERNAL_522722ba_4_k_cu_4f4675fd_262504cuda3std3__45__cpo6cbeginE - _ZN40_INTERNAL_522722ba_4_k_cu_4f4675fd_262504cute1_E)
_ZN40_INTERNAL_522722ba_4_k_cu_4f4675fd_262504cute1_E:
	.zero		1
	.type		_ZN40_INTERNAL_522722ba_4_k_cu_4f4675fd_262504cuda3std3__45__cpo6cbeginE,@object
	.size		_ZN40_INTERNAL_522722ba_4_k_cu_4f4675fd_262504cuda3std3__45__cpo6cbeginE,(_ZN40_INTERNAL_522722ba_4_k_cu_4f4675fd_262504cuda3std3__48in_placeE - _ZN40_INTERNAL_522722ba_4_k_cu_4f4675fd_262504cuda3std3__45__cpo6cbeginE)
_ZN40_INTERNAL_522722ba_4_k_cu_4f4675fd_262504cuda3std3__45__cpo6cbeginE:
	.zero		1
	.type		_ZN40_INTERNAL_522722ba_4_k_cu_4f4675fd_262504cuda3std3__48in_placeE,@object
	.size		_ZN40_INTERNAL_522722ba_4_k_cu_4f4675fd_262504cuda3std3__48in_placeE,(_ZN40_INTERNAL_522722ba_4_k_cu_4f4675fd_262504cuda3std6ranges3__45__cpo9iter_moveE - _ZN40_INTERNAL_522722ba_4_k_cu_4f4675fd_262504cuda3std3__48in_placeE)
_ZN40_INTERNAL_522722ba_4_k_cu_4f4675fd_262504cuda3std3__48in_placeE:
	.zero		1
	.type		_ZN40_INTERNAL_522722ba_4_k_cu_4f4675fd_262504cuda3std6ranges3__45__cpo9iter_moveE,@object
	.size		_ZN40_INTERNAL_522722ba_4_k_cu_4f4675fd_262504cuda3std6ranges3__45__cpo9iter_moveE,(_ZN40_INTERNAL_522722ba_4_k_cu_4f4675fd_262504cuda3std3__45__cpo5beginE - _ZN40_INTERNAL_522722ba_4_k_cu_4f4675fd_262504cuda3std6ranges3__45__cpo9iter_moveE)
_ZN40_INTERNAL_522722ba_4_k_cu_4f4675fd_262504cuda3std6ranges3__45__cpo9iter_moveE:
	.zero		1
	.type		_ZN40_INTERNAL_522722ba_4_k_cu_4f4675fd_262504cuda3std3__45__cpo5beginE,@object
	.size		_ZN40_INTERNAL_522722ba_4_k_cu_4f4675fd_262504cuda3std3__45__cpo5beginE,(_ZN40_INTERNAL_522722ba_4_k_cu_4f4675fd_262504cuda3std3__442_GLOBAL__N__522722ba_4_k_cu_4f4675fd_262506ignoreE - _ZN40_INTERNAL_522722ba_4_k_cu_4f4675fd_262504cuda3std3__45__cpo5beginE)
_ZN40_INTERNAL_522722ba_4_k_cu_4f4675fd_262504cuda3std3__45__cpo5beginE:
	.zero		1
	.type		_ZN40_INTERNAL_522722ba_4_k_cu_4f4675fd_262504cuda3std3__442_GLOBAL__N__522722ba_4_k_cu_4f4675fd_262506ignoreE,@object
	.size		_ZN40_INTERNAL_522722ba_4_k_cu_4f4675fd_262504cuda3std3__442_GLOBAL__N__522722ba_4_k_cu_4f4675fd_262506ignoreE,(_ZN40_INTERNAL_522722ba_4_k_cu_4f4675fd_262504cute7productE - _ZN40_INTERNAL_522722ba_4_k_cu_4f4675fd_262504cuda3std3__442_GLOBAL__N__522722ba_4_k_cu_4f4675fd_262506ignoreE)
_ZN40_INTERNAL_522722ba_4_k_cu_4f4675fd_262504cuda3std3__442_GLOBAL__N__522722ba_4_k_cu_4f4675fd_262506ignoreE:
	.zero		1
	.type		_ZN40_INTERNAL_522722ba_4_k_cu_4f4675fd_262504cute7productE,@object
	.size		_ZN40_INTERNAL_522722ba_4_k_cu_4f4675fd_262504cute7productE,(_ZN40_INTERNAL_522722ba_4_k_cu_4f4675fd_262504cuda3std3__45__cpo3endE - _ZN40_INTERNAL_522722ba_4_k_cu_4f4675fd_262504cute7productE)
_ZN40_INTERNAL_522722ba_4_k_cu_4f4675fd_262504cute7productE:
	.zero		1
	.type		_ZN40_INTERNAL_522722ba_4_k_cu_4f4675fd_262504cuda3std3__45__cpo3endE,@object
	.size		_ZN40_INTERNAL_522722ba_4_k_cu_4f4675fd_262504cuda3std3__45__cpo3endE,(_ZN40_INTERNAL_522722ba_4_k_cu_4f4675fd_262504cuda3std3__419piecewise_constructE - _ZN40_INTERNAL_522722ba_4_k_cu_4f4675fd_262504cuda3std3__45__cpo3endE)
_ZN40_INTERNAL_522722ba_4_k_cu_4f4675fd_262504cuda3std3__45__cpo3endE:
	.zero		1
	.type		_ZN40_INTERNAL_522722ba_4_k_cu_4f4675fd_262504cuda3std3__419piecewise_constructE,@object
	.size		_ZN40_INTERNAL_522722ba_4_k_cu_4f4675fd_262504cuda3std3__419piecewise_constructE,(_ZN40_INTERNAL_522722ba_4_k_cu_4f4675fd_262504cuda3std3__45__cpo4cendE - _ZN40_INTERNAL_522722ba_4_k_cu_4f4675fd_262504cuda3std3__419piecewise_constructE)
_ZN40_INTERNAL_522722ba_4_k_cu_4f4675fd_262504cuda3std3__419piecewise_constructE:
	.zero		1
	.type		_ZN40_INTERNAL_522722ba_4_k_cu_4f4675fd_262504cuda3std3__45__cpo4cendE,@object
	.size		_ZN40_INTERNAL_522722ba_4_k_cu_4f4675fd_262504cuda3std3__45__cpo4cendE,(_ZN40_INTERNAL_522722ba_4_k_cu_4f4675fd_262504cuda3std6ranges3__45__cpo4swapE - _ZN40_INTERNAL_522722ba_4_k_cu_4f4675fd_262504cuda3std3__45__cpo4cendE)
_ZN40_INTERNAL_522722ba_4_k_cu_4f4675fd_262504cuda3std3__45__cpo4cendE:
	.zero		1
	.type		_ZN40_INTERNAL_522722ba_4_k_cu_4f4675fd_262504cuda3std6ranges3__45__cpo4swapE,@object
	.size		_ZN40_INTERNAL_522722ba_4_k_cu_4f4675fd_262504cuda3std6ranges3__45__cpo4swapE,(.L_10 - _ZN40_INTERNAL_522722ba_4_k_cu_4f4675fd_262504cuda3std6ranges3__45__cpo4swapE)
_ZN40_INTERNAL_522722ba_4_k_cu_4f4675fd_262504cuda3std6ranges3__45__cpo4swapE:
	.zero		1
.L_10:


//--------------------- .nv.constant0._ZN7cutlass13device_kernelINS_4gemm6kernel13GemmUniversalIN4cute5tupleIJiiiiEEENS1_10collective13CollectiveMmaINS1_35MainloopSm100TmaUmmaWarpSpecializedILi12ELi2ELi4ENS5_IJNS4_1CILi1EEENSA_ILi8EEESB_EEEEENS5_IJNSA_ILi128EEESF_NSA_ILi64EEEEEENS_12float_e4m3_tENS5_IJlSB_lEEESI_SJ_NS4_8TiledMMAINS4_8MMA_AtomIJNS4_10MMA_TraitsINS4_19SM100_MMA_F8F6F4_SSEJSI_SI_fSF_SF_NS4_17integral_constantINS4_4UMMA5MajorELSQ_0EEESR_NSO_INSP_7ScaleInELSS_0EEEST_EEEEEENS4_6LayoutINS5_IJSB_SB_SB_EEENS5_IJNSA_ILi0EEESY_SY_EEEEENS5_IJNS4_10UnderscoreES11_S11_EEEEENS4_23SM90_TMA_LOAD_MULTICASTENS4_14ComposedLayoutINS4_7SwizzleILi2ELi4ELi3EEENS4_18smem_ptr_flag_bitsILi8EEENSW_INS5_IJSC_SG_EEENS5_IJSG_SB_EEEEEEEvNS4_8identityENS4_13SM90_TMA_LOADES1D_vS1E_EENS_8epilogue10collective18CollectiveEpilogueINS1H_23Sm100TmaWarpSpecializedILi2ELi2ELi64ELb0ELb0EEEJSH_NS5_IJNSW_ISF_SB_EENSW_ISG_SB_EEEEESI_SJ_SI_SJ_NS1H_6fusion15FusionCallbacksIS1L_NS1P_17LinearCombinationISI_fSI_fLNS_15FloatRoundStyleE2EEESH_S1O_JEEENS4_5SM1004TMEM4LOAD26SM100_TMEM_LOAD_32dp32b64xES1F_S1D_NS4_39AutoVectorizingCopyWithAssumedAlignmentILi128EEENS4_14SM90_TMA_STOREES1D_S20_S20_EEEvvEEEEvNT_6ParamsE --------------------------
	.section	.nv.constant0._ZN7cutlass13device_kernelINS_4gemm6kernel13GemmUniversalIN4cute5tupleIJiiiiEEENS1_10collective13CollectiveMmaINS1_35MainloopSm100TmaUmmaWarpSpecializedILi12ELi2ELi4ENS5_IJNS4_1CILi1EEENSA_ILi8EEESB_EEEEENS5_IJNSA_ILi128EEESF_NSA_ILi64EEEEEENS_12float_e4m3_tENS5_IJlSB_lEEESI_SJ_NS4_8TiledMMAINS4_8MMA_AtomIJNS4_10MMA_TraitsINS4_19SM100_MMA_F8F6F4_SSEJSI_SI_fSF_SF_NS4_17integral_constantINS4_4UMMA5MajorELSQ_0EEESR_NSO_INSP_7ScaleInELSS_0EEEST_EEEEEENS4_6LayoutINS5_IJSB_SB_SB_EEENS5_IJNSA_ILi0EEESY_SY_EEEEENS5_IJNS4_10UnderscoreES11_S11_EEEEENS4_23SM90_TMA_LOAD_MULTICASTENS4_14ComposedLayoutINS4_7SwizzleILi2ELi4ELi3EEENS4_18smem_ptr_flag_bitsILi8EEENSW_INS5_IJSC_SG_EEENS5_IJSG_SB_EEEEEEEvNS4_8identityENS4_13SM90_TMA_LOADES1D_vS1E_EENS_8epilogue10collective18CollectiveEpilogueINS1H_23Sm100TmaWarpSpecializedILi2ELi2ELi64ELb0ELb0EEEJSH_NS5_IJNSW_ISF_SB_EENSW_ISG_SB_EEEEESI_SJ_SI_SJ_NS1H_6fusion15FusionCallbacksIS1L_NS1P_17LinearCombinationISI_fSI_fLNS_15FloatRoundStyleE2EEESH_S1O_JEEENS4_5SM1004TMEM4LOAD26SM100_TMEM_LOAD_32dp32b64xES1F_S1D_NS4_39AutoVectorizingCopyWithAssumedAlignmentILi128EEENS4_14SM90_TMA_STOREES1D_S20_S20_EEEvvEEEEvNT_6ParamsE,"a",@progbits
	.sectionflags	@""
	.align	4
.nv.constant0._ZN7cutlass13device_kernelINS_4gemm6kernel13GemmUniversalIN4cute5tupleIJiiiiEEENS1_10collective13CollectiveMmaINS1_35MainloopSm100TmaUmmaWarpSpecializedILi12ELi2ELi4ENS5_IJNS4_1CILi1EEENSA_ILi8EEESB_EEEEENS5_IJNSA_ILi128EEESF_NSA_ILi64EEEEEENS_12float_e4m3_tENS5_IJlSB_lEEESI_SJ_NS4_8TiledMMAINS4_8MMA_AtomIJNS4_10MMA_TraitsINS4_19SM100_MMA_F8F6F4_SSEJSI_SI_fSF_SF_NS4_17integral_constantINS4_4UMMA5MajorELSQ_0EEESR_NSO_INSP_7ScaleInELSS_0EEEST_EEEEEENS4_6LayoutINS5_IJSB_SB_SB_EEENS5_IJNSA_ILi0EEESY_SY_EEEEENS5_IJNS4_10UnderscoreES11_S11_EEEEENS4_23SM90_TMA_LOAD_MULTICASTENS4_14ComposedLayoutINS4_7SwizzleILi2ELi4ELi3EEENS4_18smem_ptr_flag_bitsILi8EEENSW_INS5_IJSC_SG_EEENS5_IJSG_SB_EEEEEEEvNS4_8identityENS4_13SM90_TMA_LOADES1D_vS1E_EENS_8epilogue10collective18CollectiveEpilogueINS1H_23Sm100TmaWarpSpecializedILi2ELi2ELi64ELb0ELb0EEEJSH_NS5_IJNSW_ISF_SB_EENSW_ISG_SB_EEEEESI_SJ_SI_SJ_NS1H_6fusion15FusionCallbacksIS1L_NS1P_17LinearCombinationISI_fSI_fLNS_15FloatRoundStyleE2EEESH_S1O_JEEENS4_5SM1004TMEM4LOAD26SM100_TMEM_LOAD_32dp32b64xES1F_S1D_NS4_39AutoVectorizingCopyWithAssumedAlignmentILi128EEENS4_14SM90_TMA_STOREES1D_S20_S20_EEEvvEEEEvNT_6ParamsE:
	.zero		2944


//--------------------- SYMBOLS --------------------------

	.type		.nv.reservedSmem.offset0,@object
	.size		.nv.reservedSmem.offset0,0x4
	.type		.nv.reservedSmem.cap,@object
	.size		.nv.reservedSmem.cap,0x4
	.type		__assertfail,@function
